// auto-generated by cutlass_sweep.gemm — config: {"arch": "sm_100", "cluster_m": 4, "cluster_n": 1, "dtype": "fp32", "dtype_b": "fp32", "layout": "nt", "stages": 0, "tile_k": 32, "tile_m": 64, "tile_n": 256}
#include "cutlass/cutlass.h"
#include "cutlass/gemm/collective/collective_builder.hpp"
#include "cutlass/gemm/device/gemm_universal_adapter.h"
#include "cutlass/gemm/kernel/gemm_universal.hpp"
#include "cutlass/epilogue/collective/collective_builder.hpp"

using ElemA = float;
using ElemB = float;
using ElemCD = float;
using Acc  = float;
using TileShape    = cute::Shape<cute::_64, cute::_256, cute::_32>;
using ClusterShape = cute::Shape<cute::_4, cute::_1, cute::_1>;

using CollectiveEpilogue = typename cutlass::epilogue::collective::CollectiveBuilder<
    cutlass::arch::Sm100, cutlass::arch::OpClassTensorOp,
    TileShape, ClusterShape,
    cutlass::epilogue::collective::EpilogueTileAuto,
    Acc, Acc,
    ElemCD, cutlass::layout::RowMajor, 128 / cutlass::sizeof_bits<ElemCD>::value,
    ElemCD, cutlass::layout::RowMajor, 128 / cutlass::sizeof_bits<ElemCD>::value,
    cutlass::epilogue::collective::EpilogueScheduleAuto
  >::CollectiveOp;

using CollectiveMainloop = typename cutlass::gemm::collective::CollectiveBuilder<
    cutlass::arch::Sm100, cutlass::arch::OpClassTensorOp,
    ElemA, cutlass::layout::RowMajor, 128 / cutlass::sizeof_bits<ElemA>::value,
    ElemB, cutlass::layout::ColumnMajor, 128 / cutlass::sizeof_bits<ElemB>::value,
    Acc,
    TileShape, ClusterShape,
    cutlass::gemm::collective::StageCountAutoCarveout<static_cast<int>(sizeof(typename CollectiveEpilogue::SharedStorage))>,
    cutlass::gemm::collective::KernelScheduleAuto
  >::CollectiveOp;

using GemmKernel = cutlass::gemm::kernel::GemmUniversal<
    cute::Shape<int,int,int,int>,
    CollectiveMainloop,
    CollectiveEpilogue
>;
using Gemm = cutlass::gemm::device::GemmUniversalAdapter<GemmKernel>;

// Force the device kernel symbol into the cubin without needing a host main.
auto* _anchor = &cutlass::device_kernel<GemmKernel>;


// ===== COMPILED SASS (sm_100a) =====

	.target	sm_100a

	.elftype	@"ET_EXEC"


//--------------------- .note.nv.tkinfo           --------------------------
	.section	.note.nv.tkinfo,"",@"SHT_NOTE"
	.sectionflags	@"SHF_NOTE_NV_TKINFO"
	.tkinfo
        /*0018*/ 	.word	0x00000002
        /*0030*/ 	.string	""
        /*0030*/ 	.string	"ptxas"
        /*0030*/ 	.string	"Cuda compilation tools, release 13.0, V13.0.88"
        /*0030*/ 	.string	"Build cuda_13.0.r13.0/compiler.36424714_0"
        /*0030*/ 	.string	"-arch sm_100a -m 64 "



//--------------------- .note.nv.cuinfo           --------------------------
	.section	.note.nv.cuinfo,"",@"SHT_NOTE"
	.sectionflags	@"SHF_NOTE_NV_CUINFO"
        /*0018*/ 	.short	0x0002
        /*001a*/ 	.short	0x0064
        /*001c*/ 	.short	0x0082
	.zero		2


//--------------------- .nv.info                  --------------------------
	.section	.nv.info,"",@"SHT_CUDA_INFO"
	.align	4


	//----- nvinfo : EIATTR_REGCOUNT
	.align		4
        /*0000*/ 	.byte	0x04, 0x2f
        /*0002*/ 	.short	(.L_19 - .L_18)
	.align		4
.L_18:
        /*0004*/ 	.word	index@(_ZN7cutlass13device_kernelINS_4gemm6kernel13GemmUniversalIN4cute5tupleIJiiiiEEENS1_10collective13CollectiveMmaINS1_35MainloopSm100TmaUmmaWarpSpecializedILi4ELi2ELi4ENS5_IJNS4_1CILi4EEENSA_ILi1EEESC_EEEEENS5_IJNSA_ILi64EEENSA_ILi256EEENSA_ILi32EEEEEEfNS5_IJlSC_lEEEfSJ_NS4_8TiledMMAINS4_8MMA_AtomIJNS4_17SM100_MMA_TF32_SSINS_10tfloat32_tESN_fLi64ELi256ELNS4_4UMMA5MajorE0ELSP_0ELNSO_7ScaleInE0ELSQ_0EEEEEENS4_6LayoutINS5_IJSC_SC_SC_EEENS5_IJNSA_ILi0EEESV_SV_EEEEENS5_IJNS4_10UnderscoreESY_SY_EEEEENS4_13SM90_TMA_LOADENS4_14ComposedLayoutINS4_7SwizzleILi3ELi4ELi3EEENS4_18smem_ptr_flag_bitsILi32EEENST_INS5_IJNSA_ILi8EEESH_EEENS5_IJSH_SC_EEEEEEEvNS4_8identityENS4_23SM90_TMA_LOAD_MULTICASTES1B_vS1C_EENS_8epilogue10collective18CollectiveEpilogueINS1F_23Sm100TmaWarpSpecializedILi4ELi2ELi16ELb1ELb0EEEJSI_NS5_IJNST_ISF_SC_EENST_ISH_SC_EEEEEfSJ_fSJ_NS1F_6fusion15FusionCallbacksIS1J_NS1N_17LinearCombinationIffffLNS_15FloatRoundStyleE2EEESI_S1M_JEEENS4_5SM1004TMEM4LOAD26SM100_TMEM_LOAD_16dp128b8xES11_S1B_NS4_17SM75_U32x4_LDSM_NENS4_14SM90_TMA_STOREES1B_NS4_17SM90_U32x4_STSM_NENS4_39AutoVectorizingCopyWithAssumedAlignmentILi128EEEEEEvvEEEEvNT_6ParamsE)
        /*0008*/ 	.word	0x00000060


	//----- nvinfo : EIATTR_FRAME_SIZE
	.align		4
.L_19:
        /*000c*/ 	.byte	0x04, 0x11
        /*000e*/ 	.short	(.L_21 - .L_20)
	.align		4
.L_20:
        /*0010*/ 	.word	index@($__internal_2_$__cuda_sm10x_tcgen05_guardrail_trap_unallocated_columns_being_dealloced)
        /*0014*/ 	.word	0x00000000


	//----- nvinfo : EIATTR_FRAME_SIZE
	.align		4
.L_21:
        /*0018*/ 	.byte	0x04, 0x11
        /*001a*/ 	.short	(.L_23 - .L_22)
	.align		4
.L_22:
        /*001c*/ 	.word	index@($__internal_1_$__cuda_sm10x_tcgen05_guardrail_trap_phase_invalid_during_alloc)
        /*0020*/ 	.word	0x00000000


	//----- nvinfo : EIATTR_FRAME_SIZE
	.align		4
.L_23:
        /*0024*/ 	.byte	0x04, 0x11
        /*0026*/ 	.short	(.L_25 - .L_24)
	.align		4
.L_24:
        /*0028*/ 	.word	index@($__internal_0_$__cuda_sm10x_tcgen05_guardrail_trap_col_being_dealloced_not_returned_by_alloc)
        /*002c*/ 	.word	0x00000000


	//----- nvinfo : EIATTR_FRAME_SIZE
	.align		4
.L_25:
        /*0030*/ 	.byte	0x04, 0x11
        /*0032*/ 	.short	(.L_27 - .L_26)
	.align		4
.L_26:
        /*0034*/ 	.word	index@(_ZN7cutlass13device_kernelINS_4gemm6kernel13GemmUniversalIN4cute5tupleIJiiiiEEENS1_10collective13CollectiveMmaINS1_35MainloopSm100TmaUmmaWarpSpecializedILi4ELi2ELi4ENS5_IJNS4_1CILi4EEENSA_ILi1EEESC_EEEEENS5_IJNSA_ILi64EEENSA_ILi256EEENSA_ILi32EEEEEEfNS5_IJlSC_lEEEfSJ_NS4_8TiledMMAINS4_8MMA_AtomIJNS4_17SM100_MMA_TF32_SSINS_10tfloat32_tESN_fLi64ELi256ELNS4_4UMMA5MajorE0ELSP_0ELNSO_7ScaleInE0ELSQ_0EEEEEENS4_6LayoutINS5_IJSC_SC_SC_EEENS5_IJNSA_ILi0EEESV_SV_EEEEENS5_IJNS4_10UnderscoreESY_SY_EEEEENS4_13SM90_TMA_LOADENS4_14ComposedLayoutINS4_7SwizzleILi3ELi4ELi3EEENS4_18smem_ptr_flag_bitsILi32EEENST_INS5_IJNSA_ILi8EEESH_EEENS5_IJSH_SC_EEEEEEEvNS4_8identityENS4_23SM90_TMA_LOAD_MULTICASTES1B_vS1C_EENS_8epilogue10collective18CollectiveEpilogueINS1F_23Sm100TmaWarpSpecializedILi4ELi2ELi16ELb1ELb0EEEJSI_NS5_IJNST_ISF_SC_EENST_ISH_SC_EEEEEfSJ_fSJ_NS1F_6fusion15FusionCallbacksIS1J_NS1N_17LinearCombinationIffffLNS_15FloatRoundStyleE2EEESI_S1M_JEEENS4_5SM1004TMEM4LOAD26SM100_TMEM_LOAD_16dp128b8xES11_S1B_NS4_17SM75_U32x4_LDSM_NENS4_14SM90_TMA_STOREES1B_NS4_17SM90_U32x4_STSM_NENS4_39AutoVectorizingCopyWithAssumedAlignmentILi128EEEEEEvvEEEEvNT_6ParamsE)
        /*0038*/ 	.word	0x00000000


	//----- nvinfo : EIATTR_MIN_STACK_SIZE
	.align		4
.L_27:
        /*003c*/ 	.byte	0x04, 0x12
        /*003e*/ 	.short	(.L_29 - .L_28)
	.align		4
.L_28:
        /*0040*/ 	.word	index@(_ZN7cutlass13device_kernelINS_4gemm6kernel13GemmUniversalIN4cute5tupleIJiiiiEEENS1_10collective13CollectiveMmaINS1_35MainloopSm100TmaUmmaWarpSpecializedILi4ELi2ELi4ENS5_IJNS4_1CILi4EEENSA_ILi1EEESC_EEEEENS5_IJNSA_ILi64EEENSA_ILi256EEENSA_ILi32EEEEEEfNS5_IJlSC_lEEEfSJ_NS4_8TiledMMAINS4_8MMA_AtomIJNS4_17SM100_MMA_TF32_SSINS_10tfloat32_tESN_fLi64ELi256ELNS4_4UMMA5MajorE0ELSP_0ELNSO_7ScaleInE0ELSQ_0EEEEEENS4_6LayoutINS5_IJSC_SC_SC_EEENS5_IJNSA_ILi0EEESV_SV_EEEEENS5_IJNS4_10UnderscoreESY_SY_EEEEENS4_13SM90_TMA_LOADENS4_14ComposedLayoutINS4_7SwizzleILi3ELi4ELi3EEENS4_18smem_ptr_flag_bitsILi32EEENST_INS5_IJNSA_ILi8EEESH_EEENS5_IJSH_SC_EEEEEEEvNS4_8identityENS4_23SM90_TMA_LOAD_MULTICASTES1B_vS1C_EENS_8epilogue10collective18CollectiveEpilogueINS1F_23Sm100TmaWarpSpecializedILi4ELi2ELi16ELb1ELb0EEEJSI_NS5_IJNST_ISF_SC_EENST_ISH_SC_EEEEEfSJ_fSJ_NS1F_6fusion15FusionCallbacksIS1J_NS1N_17LinearCombinationIffffLNS_15FloatRoundStyleE2EEESI_S1M_JEEENS4_5SM1004TMEM4LOAD26SM100_TMEM_LOAD_16dp128b8xES11_S1B_NS4_17SM75_U32x4_LDSM_NENS4_14SM90_TMA_STOREES1B_NS4_17SM90_U32x4_STSM_NENS4_39AutoVectorizingCopyWithAssumedAlignmentILi128EEEEEEvvEEEEvNT_6ParamsE)
        /*0044*/ 	.word	0x00000000
.L_29:


//--------------------- .nv.compat                --------------------------
	.section	.nv.compat,"",@"SHT_CUDA_COMPAT_INFO"
	.align	4
        /*0000*/ 	.byte	0x02, 0x09, 0x01, 0x00, 0x02, 0x02, 0x02, 0x00, 0x02, 0x05, 0x05, 0x00, 0x03, 0x07, 0x01, 0x01
        /*0010*/ 	.byte	0x02, 0x03, 0x01, 0x00, 0x02, 0x06, 0x01, 0x00, 0x04, 0x0b, 0x08, 0x00, 0x09, 0x00, 0x00, 0x00
        /*0020*/ 	.byte	0x00, 0x00, 0x00, 0x00


//--------------------- .nv.info._ZN7cutlass13device_kernelINS_4gemm6kernel13GemmUniversalIN4cute5tupleIJiiiiEEENS1_10collective13CollectiveMmaINS1_35MainloopSm100TmaUmmaWarpSpecializedILi4ELi2ELi4ENS5_IJNS4_1CILi4EEENSA_ILi1EEESC_EEEEENS5_IJNSA_ILi64EEENSA_ILi256EEENSA_ILi32EEEEEEfNS5_IJlSC_lEEEfSJ_NS4_8TiledMMAINS4_8MMA_AtomIJNS4_17SM100_MMA_TF32_SSINS_10tfloat32_tESN_fLi64ELi256ELNS4_4UMMA5MajorE0ELSP_0ELNSO_7ScaleInE0ELSQ_0EEEEEENS4_6LayoutINS5_IJSC_SC_SC_EEENS5_IJNSA_ILi0EEESV_SV_EEEEENS5_IJNS4_10UnderscoreESY_SY_EEEEENS4_13SM90_TMA_LOADENS4_14ComposedLayoutINS4_7SwizzleILi3ELi4ELi3EEENS4_18smem_ptr_flag_bitsILi32EEENST_INS5_IJNSA_ILi8EEESH_EEENS5_IJSH_SC_EEEEEEEvNS4_8identityENS4_23SM90_TMA_LOAD_MULTICASTES1B_vS1C_EENS_8epilogue10collective18CollectiveEpilogueINS1F_23Sm100TmaWarpSpecializedILi4ELi2ELi16ELb1ELb0EEEJSI_NS5_IJNST_ISF_SC_EENST_ISH_SC_EEEEEfSJ_fSJ_NS1F_6fusion15FusionCallbacksIS1J_NS1N_17LinearCombinationIffffLNS_15FloatRoundStyleE2EEESI_S1M_JEEENS4_5SM1004TMEM4LOAD26SM100_TMEM_LOAD_16dp128b8xES11_S1B_NS4_17SM75_U32x4_LDSM_NENS4_14SM90_TMA_STOREES1B_NS4_17SM90_U32x4_STSM_NENS4_39AutoVectorizingCopyWithAssumedAlignmentILi128EEEEEEvvEEEEvNT_6ParamsE --------------------------
	.section	.nv.info._ZN7cutlass13device_kernelINS_4gemm6kernel13GemmUniversalIN4cute5tupleIJiiiiEEENS1_10collective13CollectiveMmaINS1_35MainloopSm100TmaUmmaWarpSpecializedILi4ELi2ELi4ENS5_IJNS4_1CILi4EEENSA_ILi1EEESC_EEEEENS5_IJNSA_ILi64EEENSA_ILi256EEENSA_ILi32EEEEEEfNS5_IJlSC_lEEEfSJ_NS4_8TiledMMAINS4_8MMA_AtomIJNS4_17SM100_MMA_TF32_SSINS_10tfloat32_tESN_fLi64ELi256ELNS4_4UMMA5MajorE0ELSP_0ELNSO_7ScaleInE0ELSQ_0EEEEEENS4_6LayoutINS5_IJSC_SC_SC_EEENS5_IJNSA_ILi0EEESV_SV_EEEEENS5_IJNS4_10UnderscoreESY_SY_EEEEENS4_13SM90_TMA_LOADENS4_14ComposedLayoutINS4_7SwizzleILi3ELi4ELi3EEENS4_18smem_ptr_flag_bitsILi32EEENST_INS5_IJNSA_ILi8EEESH_EEENS5_IJSH_SC_EEEEEEEvNS4_8identityENS4_23SM90_TMA_LOAD_MULTICASTES1B_vS1C_EENS_8epilogue10collective18CollectiveEpilogueINS1F_23Sm100TmaWarpSpecializedILi4ELi2ELi16ELb1ELb0EEEJSI_NS5_IJNST_ISF_SC_EENST_ISH_SC_EEEEEfSJ_fSJ_NS1F_6fusion15FusionCallbacksIS1J_NS1N_17LinearCombinationIffffLNS_15FloatRoundStyleE2EEESI_S1M_JEEENS4_5SM1004TMEM4LOAD26SM100_TMEM_LOAD_16dp128b8xES11_S1B_NS4_17SM75_U32x4_LDSM_NENS4_14SM90_TMA_STOREES1B_NS4_17SM90_U32x4_STSM_NENS4_39AutoVectorizingCopyWithAssumedAlignmentILi128EEEEEEvvEEEEvNT_6ParamsE,"",@"SHT_CUDA_INFO"
	.sectionflags	@""
	.align	4


	//----- nvinfo : EIATTR_CUDA_API_VERSION
	.align		4
        /*0000*/ 	.byte	0x04, 0x37
        /*0002*/ 	.short	(.L_31 - .L_30)
.L_30:
        /*0004*/ 	.word	0x00000082


	//----- nvinfo : EIATTR_KPARAM_INFO
	.align		4
.L_31:
        /*0008*/ 	.byte	0x04, 0x17
        /*000a*/ 	.short	(.L_33 - .L_32)
.L_32:
        /*000c*/ 	.word	0x00000000
        /*0010*/ 	.short	0x0000
        /*0012*/ 	.short	0x0000
        /*0014*/ 	.byte	0x00, 0xf0, 0x01, 0x20


	//----- nvinfo : EIATTR_AT_ENTRY_FRAGMENTS
	.align		4
.L_33:
        /*0018*/ 	.byte	0x04, 0x4f
        /*001a*/ 	.short	(.L_35 - .L_34)


	//   ....[0]....
.L_34:
        /*001c*/ 	.word	0x00000006


	//----- nvinfo : EIATTR_RESERVED_SMEM_USED
	.align		4
.L_35:
        /*0020*/ 	.byte	0x01, 0x41
	.zero		2


	//----- nvinfo : EIATTR_SPARSE_MMA_MASK
	.align		4
        /*0024*/ 	.byte	0x03, 0x50
        /*0026*/ 	.short	0x0000


	//----- nvinfo : EIATTR_TCGEN05_1CTA_USED
	.align		4
        /*0028*/ 	.byte	0x01, 0x51
	.zero		2


	//----- nvinfo : EIATTR_MAXREG_COUNT
	.align		4
        /*002c*/ 	.byte	0x03, 0x1b
        /*002e*/ 	.short	0x00ff


	//----- nvinfo : EIATTR_NUM_BARRIERS
	.align		4
        /*0030*/ 	.byte	0x02, 0x4c
        /*0032*/ 	.byte	0x07
	.zero		1


	//----- nvinfo : EIATTR_EXTERNS
	.align		4
        /*0034*/ 	.byte	0x04, 0x0f
        /*0036*/ 	.short	(.L_37 - .L_36)


	//   ....[0]....
	.align		4
.L_36:
        /*0038*/ 	.word	index@(__assertfail)


	//----- nvinfo : EIATTR_MERCURY_ISA_VERSION
	.align		4
.L_37:
        /*003c*/ 	.byte	0x03, 0x5f
        /*003e*/ 	.short	0x0101


	//----- nvinfo : EIATTR_INT_WARP_WIDE_INSTR_OFFSETS
	.align		4
        /*0040*/ 	.byte	0x04, 0x31
        /*0042*/ 	.short	(.L_39 - .L_38)


	//   ....[0]....
.L_38:
        /*0044*/ 	.word	0x00003d50


	//   ....[1]....
        /*0048*/ 	.word	0x00003d70


	//   ....[2]....
        /*004c*/ 	.word	0x00003da0


	//   ....[3]....
        /*0050*/ 	.word	0x000049b0


	//   ....[4]....
        /*0054*/ 	.word	0x00004a10


	//   ....[5]....
        /*0058*/ 	.word	0x00004b00


	//   ....[6]....
        /*005c*/ 	.word	0x00004b80


	//   ....[7]....
        /*0060*/ 	.word	0x00004c60


	//   ....[8]....
        /*0064*/ 	.word	0x00004ce0


	//   ....[9]....
        /*0068*/ 	.word	0x00004dd0


	//   ....[10]....
        /*006c*/ 	.word	0x00004e60


	//   ....[11]....
        /*0070*/ 	.word	0x00004f50


	//   ....[12]....
        /*0074*/ 	.word	0x00004fd0


	//   ....[13]....
        /*0078*/ 	.word	0x000050d0


	//   ....[14]....
        /*007c*/ 	.word	0x00005150


	//   ....[15]....
        /*0080*/ 	.word	0x00005250


	//   ....[16]....
        /*0084*/ 	.word	0x000052e0


	//   ....[17]....
        /*0088*/ 	.word	0x000053e0


	//   ....[18]....
        /*008c*/ 	.word	0x00005470


	//----- nvinfo : EIATTR_COOP_GROUP_MASK_REGIDS
	.align		4
.L_39:
        /*0090*/ 	.byte	0x04, 0x29
        /*0092*/ 	.short	(.L_41 - .L_40)


	//   ....[0]....
.L_40:
        /*0094*/ 	.word	0xffffffff


	//   ....[1]....
        /*0098*/ 	.word	0xffffffff


	//   ....[2]....
        /*009c*/ 	.word	0xffffffff


	//   ....[3]....
        /*00a0*/ 	.word	0xffffffff


	//   ....[4]....
        /*00a4*/ 	.word	0xffffffff


	//   ....[5]....
        /*00a8*/ 	.word	0xffffffff


	//   ....[6]....
        /*00ac*/ 	.word	0xffffffff


	//   ....[7]....
        /*00b0*/ 	.word	0xffffffff


	//   ....[8]....
        /*00b4*/ 	.word	0xffffffff


	//   ....[9]....
        /*00b8*/ 	.word	0xffffffff


	//   ....[10]....
        /*00bc*/ 	.word	0xffffffff


	//   ....[11]....
        /*00c0*/ 	.word	0xffffffff


	//   ....[12]....
        /*00c4*/ 	.word	0xffffffff


	//   ....[13]....
        /*00c8*/ 	.word	0xffffffff


	//----- nvinfo : EIATTR_COOP_GROUP_INSTR_OFFSETS
	.align		4
.L_41:
        /*00cc*/ 	.byte	0x04, 0x28
        /*00ce*/ 	.short	(.L_43 - .L_42)


	//   ....[0]....
.L_42:
        /*00d0*/ 	.word	0x00000080


	//   ....[1]....
        /*00d4*/ 	.word	0x000004f0


	//   ....[2]....
        /*00d8*/ 	.word	0x00000690


	//   ....[3]....
        /*00dc*/ 	.word	0x00000830


	//   ....[4]....
        /*00e0*/ 	.word	0x00000930


	//   ....[5]....
        /*00e4*/ 	.word	0x00000aa0


	//   ....[6]....
        /*00e8*/ 	.word	0x00000c40


	//   ....[7]....
        /*00ec*/ 	.word	0x00000df0


	//   ....[8]....
        /*00f0*/ 	.word	0x00002050


	//   ....[9]....
        /*00f4*/ 	.word	0x00002f40


	//   ....[10]....
        /*00f8*/ 	.word	0x00003150


	//   ....[11]....
        /*00fc*/ 	.word	0x00003180


	//   ....[12]....
        /*0100*/ 	.word	0x00003c30


	//   ....[13]....
        /*0104*/ 	.word	0x00003e60


	//----- nvinfo : EIATTR_VRC_CTA_INIT_COUNT
	.align		4
.L_43:
        /*0108*/ 	.byte	0x02, 0x4a
        /*010a*/ 	.byte	0x80
	.zero		1


	//----- nvinfo : EIATTR_SYSCALL_OFFSETS
	.align		4
        /*010c*/ 	.byte	0x04, 0x46
        /*010e*/ 	.short	(.L_45 - .L_44)


	//   ....[0]....
.L_44:
        /*0110*/ 	.word	0x00006140


	//   ....[1]....
        /*0114*/ 	.word	0x00006230


	//   ....[2]....
        /*0118*/ 	.word	0x00006ac0


	//   ....[3]....
        /*011c*/ 	.word	0x00007280


	//   ....[4]....
        /*0120*/ 	.word	0x000079e0


	//   ....[5]....
        /*0124*/ 	.word	0x00008180


	//   ....[6]....
        /*0128*/ 	.word	0x00008920


	//   ....[7]....
        /*012c*/ 	.word	0x000090f0


	//   ....[8]....
        /*0130*/ 	.word	0x00009890


	//   ....[9]....
        /*0134*/ 	.word	0x00009fe0


	//----- nvinfo : EIATTR_MBARRIER_INSTR_OFFSETS
	.align		4
.L_45:
        /*0138*/ 	.byte	0x04, 0x39
        /*013a*/ 	.short	(.L_47 - .L_46)


	//   ....[0]....
.L_46:
        /*013c*/ 	.word	0x00000600
        /*0140*/ 	.word	0x000000ff
        /*0144*/ 	.word	0x00000000
        /*0148*/ 	.short	0x0100
        /*014a*/ 	.byte	0x04
	.zero		1


	//   ....[1]....
        /*014c*/ 	.word	0x00000610
        /*0150*/ 	.word	0x000000ff
        /*0154*/ 	.word	0x00000020
        /*0158*/ 	.short	0x0100
        /*015a*/ 	.byte	0x04
	.zero		1


	//   ....[2]....
        /*015c*/ 	.word	0x00000620
        /*0160*/ 	.word	0x000000ff
        /*0164*/ 	.word	0x00000008
        /*0168*/ 	.short	0x0100
        /*016a*/ 	.byte	0x04
	.zero		1


	//   ....[3]....
        /*016c*/ 	.word	0x00000630
        /*0170*/ 	.word	0x000000ff
        /*0174*/ 	.word	0x00000028
        /*0178*/ 	.short	0x0100
        /*017a*/ 	.byte	0x04
	.zero		1


	//   ....[4]....
        /*017c*/ 	.word	0x00000640
        /*0180*/ 	.word	0x000000ff
        /*0184*/ 	.word	0x00000010
        /*0188*/ 	.short	0x0100
        /*018a*/ 	.byte	0x04
	.zero		1


	//   ....[5]....
        /*018c*/ 	.word	0x00000650
        /*0190*/ 	.word	0x000000ff
        /*0194*/ 	.word	0x00000030
        /*0198*/ 	.short	0x0100
        /*019a*/ 	.byte	0x04
	.zero		1


	//   ....[6]....
        /*019c*/ 	.word	0x00000660
        /*01a0*/ 	.word	0x000000ff
        /*01a4*/ 	.word	0x00000018
        /*01a8*/ 	.short	0x0100
        /*01aa*/ 	.byte	0x04
	.zero		1


	//   ....[7]....
        /*01ac*/ 	.word	0x00000670
        /*01b0*/ 	.word	0x000000ff
        /*01b4*/ 	.word	0x00000038
        /*01b8*/ 	.short	0x0100
        /*01ba*/ 	.byte	0x04
	.zero		1


	//   ....[8]....
        /*01bc*/ 	.word	0x000007a0
        /*01c0*/ 	.word	0x000000ff
        /*01c4*/ 	.word	0x00000040
        /*01c8*/ 	.short	0x0100
        /*01ca*/ 	.byte	0x04
	.zero		1


	//   ....[9]....
        /*01cc*/ 	.word	0x000007b0
        /*01d0*/ 	.word	0x000000ff
        /*01d4*/ 	.word	0x00000060
        /*01d8*/ 	.short	0x0100
        /*01da*/ 	.byte	0x04
	.zero		1


	//   ....[10]....
        /*01dc*/ 	.word	0x000007c0
        /*01e0*/ 	.word	0x000000ff
        /*01e4*/ 	.word	0x00000048
        /*01e8*/ 	.short	0x0100
        /*01ea*/ 	.byte	0x04
	.zero		1


	//   ....[11]....
        /*01ec*/ 	.word	0x000007d0
        /*01f0*/ 	.word	0x000000ff
        /*01f4*/ 	.word	0x00000068
        /*01f8*/ 	.short	0x0100
        /*01fa*/ 	.byte	0x04
	.zero		1


	//   ....[12]....
        /*01fc*/ 	.word	0x000007e0
        /*0200*/ 	.word	0x000000ff
        /*0204*/ 	.word	0x00000050
        /*0208*/ 	.short	0x0100
        /*020a*/ 	.byte	0x04
	.zero		1


	//   ....[13]....
        /*020c*/ 	.word	0x000007f0
        /*0210*/ 	.word	0x000000ff
        /*0214*/ 	.word	0x00000070
        /*0218*/ 	.short	0x0100
        /*021a*/ 	.byte	0x04
	.zero		1


	//   ....[14]....
        /*021c*/ 	.word	0x00000800
        /*0220*/ 	.word	0x000000ff
        /*0224*/ 	.word	0x00000058
        /*0228*/ 	.short	0x0100
        /*022a*/ 	.byte	0x04
	.zero		1


	//   ....[15]....
        /*022c*/ 	.word	0x00000810
        /*0230*/ 	.word	0x000000ff
        /*0234*/ 	.word	0x00000078
        /*0238*/ 	.short	0x0100
        /*023a*/ 	.byte	0x04
	.zero		1


	//   ....[16]....
        /*023c*/ 	.word	0x00000900
        /*0240*/ 	.word	0x000000ff
        /*0244*/ 	.word	0x00000080
        /*0248*/ 	.short	0x0100
        /*024a*/ 	.byte	0x06
	.zero		1


	//   ....[17]....
        /*024c*/ 	.word	0x00000910
        /*0250*/ 	.word	0x000000ff
        /*0254*/ 	.word	0x00000088
        /*0258*/ 	.short	0x0100
        /*025a*/ 	.byte	0x06
	.zero		1


	//   ....[18]....
        /*025c*/ 	.word	0x00000a50
        /*0260*/ 	.word	0x000000ff
        /*0264*/ 	.word	0x00000090
        /*0268*/ 	.short	0x0100
        /*026a*/ 	.byte	0x06
	.zero		1


	//   ....[19]....
        /*026c*/ 	.word	0x00000a60
        /*0270*/ 	.word	0x000000ff
        /*0274*/ 	.word	0x000000a0
        /*0278*/ 	.short	0x0100
        /*027a*/ 	.byte	0x06
	.zero		1


	//   ....[20]....
        /*027c*/ 	.word	0x00000a70
        /*0280*/ 	.word	0x000000ff
        /*0284*/ 	.word	0x00000098
        /*0288*/ 	.short	0x0100
        /*028a*/ 	.byte	0x06
	.zero		1


	//   ....[21]....
        /*028c*/ 	.word	0x00000a80
        /*0290*/ 	.word	0x000000ff
        /*0294*/ 	.word	0x000000a8
        /*0298*/ 	.short	0x0100
        /*029a*/ 	.byte	0x06
	.zero		1


	//   ....[22]....
        /*029c*/ 	.word	0x00000bb0
        /*02a0*/ 	.word	0x000000ff
        /*02a4*/ 	.word	0x000000b0
        /*02a8*/ 	.short	0x0100
        /*02aa*/ 	.byte	0x04
	.zero		1


	//   ....[23]....
        /*02ac*/ 	.word	0x00000bc0
        /*02b0*/ 	.word	0x000000ff
        /*02b4*/ 	.word	0x000000d0
        /*02b8*/ 	.short	0x0100
        /*02ba*/ 	.byte	0x04
	.zero		1


	//   ....[24]....
        /*02bc*/ 	.word	0x00000bd0
        /*02c0*/ 	.word	0x000000ff
        /*02c4*/ 	.word	0x000000b8
        /*02c8*/ 	.short	0x0100
        /*02ca*/ 	.byte	0x04
	.zero		1


	//   ....[25]....
        /*02cc*/ 	.word	0x00000be0
        /*02d0*/ 	.word	0x000000ff
        /*02d4*/ 	.word	0x000000d8
        /*02d8*/ 	.short	0x0100
        /*02da*/ 	.byte	0x04
	.zero		1


	//   ....[26]....
        /*02dc*/ 	.word	0x00000bf0
        /*02e0*/ 	.word	0x000000ff
        /*02e4*/ 	.word	0x000000c0
        /*02e8*/ 	.short	0x0100
        /*02ea*/ 	.byte	0x04
	.zero		1


	//   ....[27]....
        /*02ec*/ 	.word	0x00000c00
        /*02f0*/ 	.word	0x000000ff
        /*02f4*/ 	.word	0x000000e0
        /*02f8*/ 	.short	0x0100
        /*02fa*/ 	.byte	0x04
	.zero		1


	//   ....[28]....
        /*02fc*/ 	.word	0x00000c10
        /*0300*/ 	.word	0x000000ff
        /*0304*/ 	.word	0x000000c8
        /*0308*/ 	.short	0x0100
        /*030a*/ 	.byte	0x04
	.zero		1


	//   ....[29]....
        /*030c*/ 	.word	0x00000c20
        /*0310*/ 	.word	0x000000ff
        /*0314*/ 	.word	0x000000e8
        /*0318*/ 	.short	0x0100
        /*031a*/ 	.byte	0x04
	.zero		1


	//   ....[30]....
        /*031c*/ 	.word	0x00000d10
        /*0320*/ 	.word	0x000000ff
        /*0324*/ 	.word	0x000000f0
        /*0328*/ 	.short	0x0100
        /*032a*/ 	.byte	0x04
	.zero		1


	//   ....[31]....
        /*032c*/ 	.word	0x00000d20
        /*0330*/ 	.word	0x000000ff
        /*0334*/ 	.word	0x00000100
        /*0338*/ 	.short	0x0100
        /*033a*/ 	.byte	0x04
	.zero		1


	//   ....[32]....
        /*033c*/ 	.word	0x00000d30
        /*0340*/ 	.word	0x000000ff
        /*0344*/ 	.word	0x000000f8
        /*0348*/ 	.short	0x0100
        /*034a*/ 	.byte	0x04
	.zero		1


	//   ....[33]....
        /*034c*/ 	.word	0x00000d40
        /*0350*/ 	.word	0x000000ff
        /*0354*/ 	.word	0x00000108
        /*0358*/ 	.short	0x0100
        /*035a*/ 	.byte	0x04
	.zero		1


	//   ....[34]....
        /*035c*/ 	.word	0x00001910
        /*0360*/ 	.word	0x00000000
        /*0364*/ 	.word	0x00000100
        /*0368*/ 	.short	0x010a
        /*036a*/ 	.byte	0xff
	.zero		1


	//   ....[35]....
        /*036c*/ 	.word	0x00001930
        /*0370*/ 	.word	0x00000000
        /*0374*/ 	.word	0x000000f0
        /*0378*/ 	.short	0x0101
        /*037a*/ 	.byte	0xff
	.zero		1


	//   ....[36]....
        /*037c*/ 	.word	0x000019f0
        /*0380*/ 	.word	0x000000ff
        /*0384*/ 	.word	0x00000020
        /*0388*/ 	.short	0x010a
        /*038a*/ 	.byte	0x04
	.zero		1


	//   ....[37]....
        /*038c*/ 	.word	0x00001a70
        /*0390*/ 	.word	0x000000ff
        /*0394*/ 	.word	0x00000020
        /*0398*/ 	.short	0x010a
        /*039a*/ 	.byte	0x21
	.zero		1


	//   ....[38]....
        /*039c*/ 	.word	0x00001c00
        /*03a0*/ 	.word	0x000000ff
        /*03a4*/ 	.word	0x00000020
        /*03a8*/ 	.short	0x010a
        /*03aa*/ 	.byte	0x06
	.zero		1


	//   ....[39]....
        /*03ac*/ 	.word	0x00001d10
        /*03b0*/ 	.word	0x000000ff
        /*03b4*/ 	.word	0x00000088
        /*03b8*/ 	.short	0x0101
        /*03ba*/ 	.byte	0x0d
	.zero		1


	//   ....[40]....
        /*03bc*/ 	.word	0x00001d30
        /*03c0*/ 	.word	0x000000ff
        /*03c4*/ 	.word	0x00000020
        /*03c8*/ 	.short	0x010a
        /*03ca*/ 	.byte	0x04
	.zero		1


	//   ....[41]....
        /*03cc*/ 	.word	0x00001db0
        /*03d0*/ 	.word	0x000000ff
        /*03d4*/ 	.word	0x00000020
        /*03d8*/ 	.short	0x010a
        /*03da*/ 	.byte	0x09
	.zero		1


	//   ....[42]....
        /*03dc*/ 	.word	0x00001f50
        /*03e0*/ 	.word	0x000000ff
        /*03e4*/ 	.word	0x00000020
        /*03e8*/ 	.short	0x010a
        /*03ea*/ 	.byte	0x07
	.zero		1


	//   ....[43]....
        /*03ec*/ 	.word	0x00002080
        /*03f0*/ 	.word	0x00000003
        /*03f4*/ 	.word	0x00000090
        /*03f8*/ 	.short	0x010a
        /*03fa*/ 	.byte	0xff
	.zero		1


	//   ....[44]....
        /*03fc*/ 	.word	0x000021d0
        /*0400*/ 	.word	0x00000000
        /*0404*/ 	.word	0x00000000
        /*0408*/ 	.short	0x0101
        /*040a*/ 	.byte	0xff
	.zero		1


	//   ....[45]....
        /*040c*/ 	.word	0x00002790
        /*0410*/ 	.word	0x000000ff
        /*0414*/ 	.word	0x00000000
        /*0418*/ 	.short	0x010a
        /*041a*/ 	.byte	0x04
	.zero		1


	//   ....[46]....
        /*041c*/ 	.word	0x00002820
        /*0420*/ 	.word	0x000000ff
        /*0424*/ 	.word	0x00000000
        /*0428*/ 	.short	0x010a
        /*042a*/ 	.byte	0x05
	.zero		1


	//   ....[47]....
        /*042c*/ 	.word	0x000028b0
        /*0430*/ 	.word	0x000000ff
        /*0434*/ 	.word	0x00000000
        /*0438*/ 	.short	0x010a
        /*043a*/ 	.byte	0x05
	.zero		1


	//   ....[48]....
        /*043c*/ 	.word	0x00002950
        /*0440*/ 	.word	0x00000000
        /*0444*/ 	.word	0x00000000
        /*0448*/ 	.short	0x010a
        /*044a*/ 	.byte	0xff
	.zero		1


	//   ....[49]....
        /*044c*/ 	.word	0x00002a90
        /*0450*/ 	.word	0x00000002
        /*0454*/ 	.word	0x000000f0
        /*0458*/ 	.short	0x010a
        /*045a*/ 	.byte	0xff
	.zero		1


	//   ....[50]....
        /*045c*/ 	.word	0x00002af0
        /*0460*/ 	.word	0x00000004
        /*0464*/ 	.word	0x00000000
        /*0468*/ 	.short	0x0101
        /*046a*/ 	.byte	0xff
	.zero		1


	//   ....[51]....
        /*046c*/ 	.word	0x00002b10
        /*0470*/ 	.word	0x000000ff
        /*0474*/ 	.word	0x000000a0
        /*0478*/ 	.short	0x010a
        /*047a*/ 	.byte	0x04
	.zero		1


	//   ....[52]....
        /*047c*/ 	.word	0x00002c30
        /*0480*/ 	.word	0x00000002
        /*0484*/ 	.word	0x00000090
        /*0488*/ 	.short	0x010a
        /*048a*/ 	.byte	0xff
	.zero		1


	//   ....[53]....
        /*048c*/ 	.word	0x00002d40
        /*0490*/ 	.word	0x00000002
        /*0494*/ 	.word	0x00000000
        /*0498*/ 	.short	0x0101
        /*049a*/ 	.byte	0xff
	.zero		1


	//   ....[54]....
        /*049c*/ 	.word	0x00002dd0
        /*04a0*/ 	.word	0x000000ff
        /*04a4*/ 	.word	0x000000a0
        /*04a8*/ 	.short	0x0106
        /*04aa*/ 	.byte	0x04
	.zero		1


	//   ....[55]....
        /*04ac*/ 	.word	0x00002df0
        /*04b0*/ 	.word	0x000000ff
        /*04b4*/ 	.word	0x000000a0
        /*04b8*/ 	.short	0x010a
        /*04ba*/ 	.byte	0x04
	.zero		1


	//   ....[56]....
        /*04bc*/ 	.word	0x00002e80
        /*04c0*/ 	.word	0x000000ff
        /*04c4*/ 	.word	0x000000a0
        /*04c8*/ 	.short	0x0106
        /*04ca*/ 	.byte	0x07
	.zero		1


	//   ....[57]....
        /*04cc*/ 	.word	0x00002ec0
        /*04d0*/ 	.word	0x00000000
        /*04d4*/ 	.word	0x000000a0
        /*04d8*/ 	.short	0x010a
        /*04da*/ 	.byte	0xff
	.zero		1


	//   ....[58]....
        /*04dc*/ 	.word	0x00003420
        /*04e0*/ 	.word	0x00000000
        /*04e4*/ 	.word	0x00000090
        /*04e8*/ 	.short	0x010a
        /*04ea*/ 	.byte	0xff
	.zero		1


	//   ....[59]....
        /*04ec*/ 	.word	0x00003520
        /*04f0*/ 	.word	0x00000003
        /*04f4*/ 	.word	0x00000000
        /*04f8*/ 	.short	0x0101
        /*04fa*/ 	.byte	0xff
	.zero		1


	//   ....[60]....
        /*04fc*/ 	.word	0x00003530
        /*0500*/ 	.word	0x000000ff
        /*0504*/ 	.word	0x00000000
        /*0508*/ 	.short	0x010a
        /*050a*/ 	.byte	0x04
	.zero		1


	//   ....[61]....
        /*050c*/ 	.word	0x000035b0
        /*0510*/ 	.word	0x000000ff
        /*0514*/ 	.word	0x000000d0
        /*0518*/ 	.short	0x010a
        /*051a*/ 	.byte	0x1f
	.zero		1


	//   ....[62]....
        /*051c*/ 	.word	0x00003690
        /*0520*/ 	.word	0x000000ff
        /*0524*/ 	.word	0x00000000
        /*0528*/ 	.short	0x010a
        /*052a*/ 	.byte	0x05
	.zero		1


	//   ....[63]....
        /*052c*/ 	.word	0x000037d0
        /*0530*/ 	.word	0x000000ff
        /*0534*/ 	.word	0x00000000
        /*0538*/ 	.short	0x010a
        /*053a*/ 	.byte	0x04
	.zero		1


	//   ....[64]....
        /*053c*/ 	.word	0x00003a60
        /*0540*/ 	.word	0x000000ff
        /*0544*/ 	.word	0x00000000
        /*0548*/ 	.short	0x010a
        /*054a*/ 	.byte	0x04
	.zero		1


	//   ....[65]....
        /*054c*/ 	.word	0x00003af0
        /*0550*/ 	.word	0x000000ff
        /*0554*/ 	.word	0x00000000
        /*0558*/ 	.short	0x010a
        /*055a*/ 	.byte	0x05
	.zero		1


	//   ....[66]....
        /*055c*/ 	.word	0x00003b80
        /*0560*/ 	.word	0x000000ff
        /*0564*/ 	.word	0x00000000
        /*0568*/ 	.short	0x010a
        /*056a*/ 	.byte	0x05
	.zero		1


	//   ....[67]....
        /*056c*/ 	.word	0x00003c10
        /*0570*/ 	.word	0x000000ff
        /*0574*/ 	.word	0x00000000
        /*0578*/ 	.short	0x010a
        /*057a*/ 	.byte	0x04
	.zero		1


	//   ....[68]....
        /*057c*/ 	.word	0x00004160
        /*0580*/ 	.word	0x00000008
        /*0584*/ 	.word	0x00000090
        /*0588*/ 	.short	0x010a
        /*058a*/ 	.byte	0xff
	.zero		1


	//   ....[69]....
        /*058c*/ 	.word	0x000042d0
        /*0590*/ 	.word	0x00000000
        /*0594*/ 	.word	0x00000000
        /*0598*/ 	.short	0x0101
        /*059a*/ 	.byte	0xff
	.zero		1


	//   ....[70]....
        /*059c*/ 	.word	0x000047c0
        /*05a0*/ 	.word	0x000000ff
        /*05a4*/ 	.word	0x00000088
        /*05a8*/ 	.short	0x010a
        /*05aa*/ 	.byte	0x15
	.zero		1


	//   ....[71]....
        /*05ac*/ 	.word	0x00004950
        /*05b0*/ 	.word	0x000000ff
        /*05b4*/ 	.word	0x00000060
        /*05b8*/ 	.short	0x010a
        /*05ba*/ 	.byte	0x15
	.zero		1


	//   ....[72]....
        /*05bc*/ 	.word	0x00004ab0
        /*05c0*/ 	.word	0x000000ff
        /*05c4*/ 	.word	0x00000040
        /*05c8*/ 	.short	0x010b
        /*05ca*/ 	.byte	0x15
	.zero		1


	//   ....[73]....
        /*05cc*/ 	.word	0x00004ac0
        /*05d0*/ 	.word	0x000000ff
        /*05d4*/ 	.word	0x00000000
        /*05d8*/ 	.short	0x0101
        /*05da*/ 	.byte	0x27
	.zero		1


	//   ....[74]....
        /*05dc*/ 	.word	0x00004ad0
        /*05e0*/ 	.word	0x000000ff
        /*05e4*/ 	.word	0x00000068
        /*05e8*/ 	.short	0x010a
        /*05ea*/ 	.byte	0x15
	.zero		1


	//   ....[75]....
        /*05ec*/ 	.word	0x00004c10
        /*05f0*/ 	.word	0x000000ff
        /*05f4*/ 	.word	0x00000048
        /*05f8*/ 	.short	0x010b
        /*05fa*/ 	.byte	0x15
	.zero		1


	//   ....[76]....
        /*05fc*/ 	.word	0x00004c20
        /*0600*/ 	.word	0x000000ff
        /*0604*/ 	.word	0x00000000
        /*0608*/ 	.short	0x0101
        /*060a*/ 	.byte	0x26
	.zero		1


	//   ....[77]....
        /*060c*/ 	.word	0x00004c30
        /*0610*/ 	.word	0x000000ff
        /*0614*/ 	.word	0x00000070
        /*0618*/ 	.short	0x010a
        /*061a*/ 	.byte	0x15
	.zero		1


	//   ....[78]....
        /*061c*/ 	.word	0x00004d80
        /*0620*/ 	.word	0x000000ff
        /*0624*/ 	.word	0x00000050
        /*0628*/ 	.short	0x010b
        /*062a*/ 	.byte	0x15
	.zero		1


	//   ....[79]....
        /*062c*/ 	.word	0x00004d90
        /*0630*/ 	.word	0x000000ff
        /*0634*/ 	.word	0x00000000
        /*0638*/ 	.short	0x0101
        /*063a*/ 	.byte	0x25
	.zero		1


	//   ....[80]....
        /*063c*/ 	.word	0x00004da0
        /*0640*/ 	.word	0x000000ff
        /*0644*/ 	.word	0x00000078
        /*0648*/ 	.short	0x010a
        /*064a*/ 	.byte	0x15
	.zero		1


	//   ....[81]....
        /*064c*/ 	.word	0x00004f00
        /*0650*/ 	.word	0x000000ff
        /*0654*/ 	.word	0x00000058
        /*0658*/ 	.short	0x010b
        /*065a*/ 	.byte	0x15
	.zero		1


	//   ....[82]....
        /*065c*/ 	.word	0x00004f10
        /*0660*/ 	.word	0x000000ff
        /*0664*/ 	.word	0x00000000
        /*0668*/ 	.short	0x0101
        /*066a*/ 	.byte	0x1d
	.zero		1


	//   ....[83]....
        /*066c*/ 	.word	0x00004f20
        /*0670*/ 	.word	0x000000ff
        /*0674*/ 	.word	0x00000060
        /*0678*/ 	.short	0x010a
        /*067a*/ 	.byte	0x15
	.zero		1


	//   ....[84]....
        /*067c*/ 	.word	0x00005080
        /*0680*/ 	.word	0x000000ff
        /*0684*/ 	.word	0x00000040
        /*0688*/ 	.short	0x010b
        /*068a*/ 	.byte	0x15
	.zero		1


	//   ....[85]....
        /*068c*/ 	.word	0x00005090
        /*0690*/ 	.word	0x000000ff
        /*0694*/ 	.word	0x00000000
        /*0698*/ 	.short	0x0101
        /*069a*/ 	.byte	0x27
	.zero		1


	//   ....[86]....
        /*069c*/ 	.word	0x000050a0
        /*06a0*/ 	.word	0x000000ff
        /*06a4*/ 	.word	0x00000068
        /*06a8*/ 	.short	0x010a
        /*06aa*/ 	.byte	0x15
	.zero		1


	//   ....[87]....
        /*06ac*/ 	.word	0x00005200
        /*06b0*/ 	.word	0x000000ff
        /*06b4*/ 	.word	0x00000048
        /*06b8*/ 	.short	0x010b
        /*06ba*/ 	.byte	0x15
	.zero		1


	//   ....[88]....
        /*06bc*/ 	.word	0x00005210
        /*06c0*/ 	.word	0x000000ff
        /*06c4*/ 	.word	0x00000000
        /*06c8*/ 	.short	0x0101
        /*06ca*/ 	.byte	0x26
	.zero		1


	//   ....[89]....
        /*06cc*/ 	.word	0x00005220
        /*06d0*/ 	.word	0x000000ff
        /*06d4*/ 	.word	0x00000070
        /*06d8*/ 	.short	0x010a
        /*06da*/ 	.byte	0x15
	.zero		1


	//   ....[90]....
        /*06dc*/ 	.word	0x00005390
        /*06e0*/ 	.word	0x000000ff
        /*06e4*/ 	.word	0x00000050
        /*06e8*/ 	.short	0x010b
        /*06ea*/ 	.byte	0x15
	.zero		1


	//   ....[91]....
        /*06ec*/ 	.word	0x000053a0
        /*06f0*/ 	.word	0x000000ff
        /*06f4*/ 	.word	0x00000000
        /*06f8*/ 	.short	0x0101
        /*06fa*/ 	.byte	0x25
	.zero		1


	//   ....[92]....
        /*06fc*/ 	.word	0x000053b0
        /*0700*/ 	.word	0x000000ff
        /*0704*/ 	.word	0x00000078
        /*0708*/ 	.short	0x010a
        /*070a*/ 	.byte	0x15
	.zero		1


	//   ....[93]....
        /*070c*/ 	.word	0x000055a0
        /*0710*/ 	.word	0x000000ff
        /*0714*/ 	.word	0x00000058
        /*0718*/ 	.short	0x010b
        /*071a*/ 	.byte	0x15
	.zero		1


	//   ....[94]....
        /*071c*/ 	.word	0x000055b0
        /*0720*/ 	.word	0x000000ff
        /*0724*/ 	.word	0x00000000
        /*0728*/ 	.short	0x0101
        /*072a*/ 	.byte	0x1d
	.zero		1


	//   ....[95]....
        /*072c*/ 	.word	0x000055d0
        /*0730*/ 	.word	0x000000ff
        /*0734*/ 	.word	0x00000060
        /*0738*/ 	.short	0x010a
        /*073a*/ 	.byte	0x15
	.zero		1


	//   ....[96]....
        /*073c*/ 	.word	0x000055f0
        /*0740*/ 	.word	0x000000ff
        /*0744*/ 	.word	0x00000068
        /*0748*/ 	.short	0x010a
        /*074a*/ 	.byte	0x15
	.zero		1


	//   ....[97]....
        /*074c*/ 	.word	0x00005610
        /*0750*/ 	.word	0x000000ff
        /*0754*/ 	.word	0x00000070
        /*0758*/ 	.short	0x010a
        /*075a*/ 	.byte	0x15
	.zero		1


	//   ....[98]....
        /*075c*/ 	.word	0x00005660
        /*0760*/ 	.word	0x00000002
        /*0764*/ 	.word	0x00000078
        /*0768*/ 	.short	0x010a
        /*076a*/ 	.byte	0xff
	.zero		1


	//   ....[99]....
        /*076c*/ 	.word	0x000059d0
        /*0770*/ 	.word	0x00000003
        /*0774*/ 	.word	0x00000090
        /*0778*/ 	.short	0x010a
        /*077a*/ 	.byte	0xff
	.zero		1


	//   ....[100]....
        /*077c*/ 	.word	0x00005b50
        /*0780*/ 	.word	0x00000000
        /*0784*/ 	.word	0x00000000
        /*0788*/ 	.short	0x0101
        /*078a*/ 	.byte	0xff
	.zero		1


	//   ....[101]....
        /*078c*/ 	.word	0x00006720
        /*0790*/ 	.word	0x000000ff
        /*0794*/ 	.word	0x00000040
        /*0798*/ 	.short	0x010a
        /*079a*/ 	.byte	0x2b
	.zero		1


	//   ....[102]....
        /*079c*/ 	.word	0x00006780
        /*07a0*/ 	.word	0x00000055
        /*07a4*/ 	.word	0x000000b0
        /*07a8*/ 	.short	0x010a
        /*07aa*/ 	.byte	0xff
	.zero		1


	//   ....[103]....
        /*07ac*/ 	.word	0x000068a0
        /*07b0*/ 	.word	0x000000ff
        /*07b4*/ 	.word	0x00000040
        /*07b8*/ 	.short	0x010a
        /*07ba*/ 	.byte	0x2b
	.zero		1


	//   ....[104]....
        /*07bc*/ 	.word	0x000069a0
        /*07c0*/ 	.word	0x00000055
        /*07c4*/ 	.word	0x000000b0
        /*07c8*/ 	.short	0x010a
        /*07ca*/ 	.byte	0xff
	.zero		1


	//   ....[105]....
        /*07cc*/ 	.word	0x00006fa0
        /*07d0*/ 	.word	0x00000000
        /*07d4*/ 	.word	0x00000000
        /*07d8*/ 	.short	0x0101
        /*07da*/ 	.byte	0xff
	.zero		1


	//   ....[106]....
        /*07dc*/ 	.word	0x00006fb0
        /*07e0*/ 	.word	0x00000003
        /*07e4*/ 	.word	0x00000040
        /*07e8*/ 	.short	0x010a
        /*07ea*/ 	.byte	0xff
	.zero		1


	//   ....[107]....
        /*07ec*/ 	.word	0x00007080
        /*07f0*/ 	.word	0x00000003
        /*07f4*/ 	.word	0x00000040
        /*07f8*/ 	.short	0x010a
        /*07fa*/ 	.byte	0xff
	.zero		1


	//   ....[108]....
        /*07fc*/ 	.word	0x00007700
        /*0800*/ 	.word	0x00000015
        /*0804*/ 	.word	0x00000000
        /*0808*/ 	.short	0x0101
        /*080a*/ 	.byte	0xff
	.zero		1


	//   ....[109]....
        /*080c*/ 	.word	0x00007720
        /*0810*/ 	.word	0x00000014
        /*0814*/ 	.word	0x00000040
        /*0818*/ 	.short	0x010a
        /*081a*/ 	.byte	0xff
	.zero		1


	//   ....[110]....
        /*081c*/ 	.word	0x000077e0
        /*0820*/ 	.word	0x00000014
        /*0824*/ 	.word	0x00000040
        /*0828*/ 	.short	0x010a
        /*082a*/ 	.byte	0xff
	.zero		1


	//   ....[111]....
        /*082c*/ 	.word	0x00007e60
        /*0830*/ 	.word	0x00000015
        /*0834*/ 	.word	0x00000000
        /*0838*/ 	.short	0x0101
        /*083a*/ 	.byte	0xff
	.zero		1


	//   ....[112]....
        /*083c*/ 	.word	0x00007e80
        /*0840*/ 	.word	0x00000014
        /*0844*/ 	.word	0x00000040
        /*0848*/ 	.short	0x010a
        /*084a*/ 	.byte	0xff
	.zero		1


	//   ....[113]....
        /*084c*/ 	.word	0x00007f40
        /*0850*/ 	.word	0x00000014
        /*0854*/ 	.word	0x00000040
        /*0858*/ 	.short	0x010a
        /*085a*/ 	.byte	0xff
	.zero		1


	//   ....[114]....
        /*085c*/ 	.word	0x000085f0
        /*0860*/ 	.word	0x00000015
        /*0864*/ 	.word	0x00000000
        /*0868*/ 	.short	0x0101
        /*086a*/ 	.byte	0xff
	.zero		1


	//   ....[115]....
        /*086c*/ 	.word	0x00008610
        /*0870*/ 	.word	0x00000014
        /*0874*/ 	.word	0x00000040
        /*0878*/ 	.short	0x010a
        /*087a*/ 	.byte	0xff
	.zero		1


	//   ....[116]....
        /*087c*/ 	.word	0x000086d0
        /*0880*/ 	.word	0x00000014
        /*0884*/ 	.word	0x00000040
        /*0888*/ 	.short	0x010a
        /*088a*/ 	.byte	0xff
	.zero		1


	//   ....[117]....
        /*088c*/ 	.word	0x00008dc0
        /*0890*/ 	.word	0x00000015
        /*0894*/ 	.word	0x00000000
        /*0898*/ 	.short	0x0101
        /*089a*/ 	.byte	0xff
	.zero		1


	//   ....[118]....
        /*089c*/ 	.word	0x00008de0
        /*08a0*/ 	.word	0x00000014
        /*08a4*/ 	.word	0x00000040
        /*08a8*/ 	.short	0x010a
        /*08aa*/ 	.byte	0xff
	.zero		1


	//   ....[119]....
        /*08ac*/ 	.word	0x00008ea0
        /*08b0*/ 	.word	0x00000014
        /*08b4*/ 	.word	0x00000040
        /*08b8*/ 	.short	0x010a
        /*08ba*/ 	.byte	0xff
	.zero		1


	//   ....[120]....
        /*08bc*/ 	.word	0x00009560
        /*08c0*/ 	.word	0x00000015
        /*08c4*/ 	.word	0x00000000
        /*08c8*/ 	.short	0x0101
        /*08ca*/ 	.byte	0xff
	.zero		1


	//   ....[121]....
        /*08cc*/ 	.word	0x00009580
        /*08d0*/ 	.word	0x00000014
        /*08d4*/ 	.word	0x00000040
        /*08d8*/ 	.short	0x010a
        /*08da*/ 	.byte	0xff
	.zero		1


	//   ....[122]....
        /*08dc*/ 	.word	0x00009640
        /*08e0*/ 	.word	0x00000014
        /*08e4*/ 	.word	0x00000040
        /*08e8*/ 	.short	0x010a
        /*08ea*/ 	.byte	0xff
	.zero		1


	//   ....[123]....
        /*08ec*/ 	.word	0x00009d00
        /*08f0*/ 	.word	0x00000015
        /*08f4*/ 	.word	0x00000000
        /*08f8*/ 	.short	0x0101
        /*08fa*/ 	.byte	0xff
	.zero		1


	//   ....[124]....
        /*08fc*/ 	.word	0x00009d20
        /*0900*/ 	.word	0x00000014
        /*0904*/ 	.word	0x00000040
        /*0908*/ 	.short	0x010a
        /*090a*/ 	.byte	0xff
	.zero		1


	//   ....[125]....
        /*090c*/ 	.word	0x00009de0
        /*0910*/ 	.word	0x00000014
        /*0914*/ 	.word	0x00000040
        /*0918*/ 	.short	0x010a
        /*091a*/ 	.byte	0xff
	.zero		1


	//   ....[126]....
        /*091c*/ 	.word	0x0000a1e0
        /*0920*/ 	.word	0x000000ff
        /*0924*/ 	.word	0x00000000
        /*0928*/ 	.short	0x0101
        /*092a*/ 	.byte	0x04
	.zero		1


	//   ....[127]....
        /*092c*/ 	.word	0x0000a4d0
        /*0930*/ 	.word	0x00000003
        /*0934*/ 	.word	0x00000000
        /*0938*/ 	.short	0x0101
        /*093a*/ 	.byte	0xff
	.zero		1


	//   ....[128]....
        /*093c*/ 	.word	0x0000a790
        /*0940*/ 	.word	0x000000ff
        /*0944*/ 	.word	0x00000000
        /*0948*/ 	.short	0x0101
        /*094a*/ 	.byte	0x04
	.zero		1


	//   ....[129]....
        /*094c*/ 	.word	0x0000a7b0
        /*0950*/ 	.word	0x00000000
        /*0954*/ 	.word	0x00000100
        /*0958*/ 	.short	0x010a
        /*095a*/ 	.byte	0xff
	.zero		1


	//   ....[130]....
        /*095c*/ 	.word	0x0000a810
        /*0960*/ 	.word	0x00000000
        /*0964*/ 	.word	0x00000020
        /*0968*/ 	.short	0x010a
        /*096a*/ 	.byte	0xff
	.zero		1


	//   ....[131]....
        /*096c*/ 	.word	0x0000a870
        /*0970*/ 	.word	0x00000000
        /*0974*/ 	.word	0x00000020
        /*0978*/ 	.short	0x010a
        /*097a*/ 	.byte	0xff
	.zero		1


	//   ....[132]....
        /*097c*/ 	.word	0x0000a8c0
        /*0980*/ 	.word	0x00000003
        /*0984*/ 	.word	0x00000090
        /*0988*/ 	.short	0x010a
        /*098a*/ 	.byte	0xff
	.zero		1


	//   ....[133]....
        /*098c*/ 	.word	0x0000a920
        /*0990*/ 	.word	0x00000000
        /*0994*/ 	.word	0x00000000
        /*0998*/ 	.short	0x010a
        /*099a*/ 	.byte	0xff
	.zero		1


	//   ....[134]....
        /*099c*/ 	.word	0x0000a980
        /*09a0*/ 	.word	0x00000000
        /*09a4*/ 	.word	0x00000000
        /*09a8*/ 	.short	0x010a
        /*09aa*/ 	.byte	0xff
	.zero		1


	//   ....[135]....
        /*09ac*/ 	.word	0x0000a9e0
        /*09b0*/ 	.word	0x00000000
        /*09b4*/ 	.word	0x00000000
        /*09b8*/ 	.short	0x010a
        /*09ba*/ 	.byte	0xff
	.zero		1


	//   ....[136]....
        /*09bc*/ 	.word	0x0000aa30
        /*09c0*/ 	.word	0x00000002
        /*09c4*/ 	.word	0x000000f0
        /*09c8*/ 	.short	0x010a
        /*09ca*/ 	.byte	0xff
	.zero		1


	//   ....[137]....
        /*09cc*/ 	.word	0x0000aa90
        /*09d0*/ 	.word	0x00000002
        /*09d4*/ 	.word	0x000000a0
        /*09d8*/ 	.short	0x010a
        /*09da*/ 	.byte	0xff
	.zero		1


	//   ....[138]....
        /*09dc*/ 	.word	0x0000aae0
        /*09e0*/ 	.word	0x00000002
        /*09e4*/ 	.word	0x00000090
        /*09e8*/ 	.short	0x010a
        /*09ea*/ 	.byte	0xff
	.zero		1


	//   ....[139]....
        /*09ec*/ 	.word	0x0000ab40
        /*09f0*/ 	.word	0x00000000
        /*09f4*/ 	.word	0x000000a0
        /*09f8*/ 	.short	0x010a
        /*09fa*/ 	.byte	0xff
	.zero		1


	//   ....[140]....
        /*09fc*/ 	.word	0x0000ab90
        /*0a00*/ 	.word	0x00000000
        /*0a04*/ 	.word	0x00000090
        /*0a08*/ 	.short	0x010a
        /*0a0a*/ 	.byte	0xff
	.zero		1


	//   ....[141]....
        /*0a0c*/ 	.word	0x0000abf0
        /*0a10*/ 	.word	0x00000003
        /*0a14*/ 	.word	0x000000d0
        /*0a18*/ 	.short	0x010a
        /*0a1a*/ 	.byte	0xff
	.zero		1


	//   ....[142]....
        /*0a1c*/ 	.word	0x0000ac50
        /*0a20*/ 	.word	0x00000000
        /*0a24*/ 	.word	0x00000000
        /*0a28*/ 	.short	0x010a
        /*0a2a*/ 	.byte	0xff
	.zero		1


	//   ....[143]....
        /*0a2c*/ 	.word	0x0000acb0
        /*0a30*/ 	.word	0x00000000
        /*0a34*/ 	.word	0x00000000
        /*0a38*/ 	.short	0x010a
        /*0a3a*/ 	.byte	0xff
	.zero		1


	//   ....[144]....
        /*0a3c*/ 	.word	0x0000ad10
        /*0a40*/ 	.word	0x00000000
        /*0a44*/ 	.word	0x00000000
        /*0a48*/ 	.short	0x010a
        /*0a4a*/ 	.byte	0xff
	.zero		1


	//   ....[145]....
        /*0a4c*/ 	.word	0x0000ad70
        /*0a50*/ 	.word	0x00000000
        /*0a54*/ 	.word	0x00000000
        /*0a58*/ 	.short	0x010a
        /*0a5a*/ 	.byte	0xff
	.zero		1


	//   ....[146]....
        /*0a5c*/ 	.word	0x0000add0
        /*0a60*/ 	.word	0x00000000
        /*0a64*/ 	.word	0x00000000
        /*0a68*/ 	.short	0x010a
        /*0a6a*/ 	.byte	0xff
	.zero		1


	//   ....[147]....
        /*0a6c*/ 	.word	0x0000ae20
        /*0a70*/ 	.word	0x00000008
        /*0a74*/ 	.word	0x00000090
        /*0a78*/ 	.short	0x010a
        /*0a7a*/ 	.byte	0xff
	.zero		1


	//   ....[148]....
        /*0a7c*/ 	.word	0x0000ae80
        /*0a80*/ 	.word	0x00000000
        /*0a84*/ 	.word	0x00000088
        /*0a88*/ 	.short	0x010a
        /*0a8a*/ 	.byte	0xff
	.zero		1


	//   ....[149]....
        /*0a8c*/ 	.word	0x0000aee0
        /*0a90*/ 	.word	0x00000000
        /*0a94*/ 	.word	0x00000060
        /*0a98*/ 	.short	0x010a
        /*0a9a*/ 	.byte	0xff
	.zero		1


	//   ....[150]....
        /*0a9c*/ 	.word	0x0000af40
        /*0aa0*/ 	.word	0x00000000
        /*0aa4*/ 	.word	0x00000068
        /*0aa8*/ 	.short	0x010a
        /*0aaa*/ 	.byte	0xff
	.zero		1


	//   ....[151]....
        /*0aac*/ 	.word	0x0000afa0
        /*0ab0*/ 	.word	0x00000000
        /*0ab4*/ 	.word	0x00000070
        /*0ab8*/ 	.short	0x010a
        /*0aba*/ 	.byte	0xff
	.zero		1


	//   ....[152]....
        /*0abc*/ 	.word	0x0000b000
        /*0ac0*/ 	.word	0x00000000
        /*0ac4*/ 	.word	0x00000078
        /*0ac8*/ 	.short	0x010a
        /*0aca*/ 	.byte	0xff
	.zero		1


	//   ....[153]....
        /*0acc*/ 	.word	0x0000b060
        /*0ad0*/ 	.word	0x00000007
        /*0ad4*/ 	.word	0x00000060
        /*0ad8*/ 	.short	0x010a
        /*0ada*/ 	.byte	0xff
	.zero		1


	//   ....[154]....
        /*0adc*/ 	.word	0x0000b0c0
        /*0ae0*/ 	.word	0x00000007
        /*0ae4*/ 	.word	0x00000068
        /*0ae8*/ 	.short	0x010a
        /*0aea*/ 	.byte	0xff
	.zero		1


	//   ....[155]....
        /*0aec*/ 	.word	0x0000b120
        /*0af0*/ 	.word	0x00000007
        /*0af4*/ 	.word	0x00000070
        /*0af8*/ 	.short	0x010a
        /*0afa*/ 	.byte	0xff
	.zero		1


	//   ....[156]....
        /*0afc*/ 	.word	0x0000b180
        /*0b00*/ 	.word	0x00000007
        /*0b04*/ 	.word	0x00000078
        /*0b08*/ 	.short	0x010a
        /*0b0a*/ 	.byte	0xff
	.zero		1


	//   ....[157]....
        /*0b0c*/ 	.word	0x0000b1e0
        /*0b10*/ 	.word	0x00000000
        /*0b14*/ 	.word	0x00000060
        /*0b18*/ 	.short	0x010a
        /*0b1a*/ 	.byte	0xff
	.zero		1


	//   ....[158]....
        /*0b1c*/ 	.word	0x0000b240
        /*0b20*/ 	.word	0x00000000
        /*0b24*/ 	.word	0x00000068
        /*0b28*/ 	.short	0x010a
        /*0b2a*/ 	.byte	0xff
	.zero		1


	//   ....[159]....
        /*0b2c*/ 	.word	0x0000b2a0
        /*0b30*/ 	.word	0x00000002
        /*0b34*/ 	.word	0x00000070
        /*0b38*/ 	.short	0x010a
        /*0b3a*/ 	.byte	0xff
	.zero		1


	//   ....[160]....
        /*0b3c*/ 	.word	0x0000b2f0
        /*0b40*/ 	.word	0x00000003
        /*0b44*/ 	.word	0x00000090
        /*0b48*/ 	.short	0x010a
        /*0b4a*/ 	.byte	0xff
	.zero		1


	//   ....[161]....
        /*0b4c*/ 	.word	0x0000b350
        /*0b50*/ 	.word	0x00000000
        /*0b54*/ 	.word	0x00000040
        /*0b58*/ 	.short	0x010a
        /*0b5a*/ 	.byte	0xff
	.zero		1


	//   ....[162]....
        /*0b5c*/ 	.word	0x0000b3a0
        /*0b60*/ 	.word	0x00000055
        /*0b64*/ 	.word	0x000000b0
        /*0b68*/ 	.short	0x010a
        /*0b6a*/ 	.byte	0xff
	.zero		1


	//   ....[163]....
        /*0b6c*/ 	.word	0x0000b3f0
        /*0b70*/ 	.word	0x00000003
        /*0b74*/ 	.word	0x00000040
        /*0b78*/ 	.short	0x010a
        /*0b7a*/ 	.byte	0xff
	.zero		1


	//   ....[164]....
        /*0b7c*/ 	.word	0x0000b440
        /*0b80*/ 	.word	0x00000014
        /*0b84*/ 	.word	0x00000040
        /*0b88*/ 	.short	0x010a
        /*0b8a*/ 	.byte	0xff
	.zero		1


	//   ....[165]....
        /*0b8c*/ 	.word	0x0000b490
        /*0b90*/ 	.word	0x00000014
        /*0b94*/ 	.word	0x00000040
        /*0b98*/ 	.short	0x010a
        /*0b9a*/ 	.byte	0xff
	.zero		1


	//   ....[166]....
        /*0b9c*/ 	.word	0x0000b4e0
        /*0ba0*/ 	.word	0x00000014
        /*0ba4*/ 	.word	0x00000040
        /*0ba8*/ 	.short	0x010a
        /*0baa*/ 	.byte	0xff
	.zero		1


	//   ....[167]....
        /*0bac*/ 	.word	0x0000b530
        /*0bb0*/ 	.word	0x00000014
        /*0bb4*/ 	.word	0x00000040
        /*0bb8*/ 	.short	0x010a
        /*0bba*/ 	.byte	0xff
	.zero		1


	//   ....[168]....
        /*0bbc*/ 	.word	0x0000b580
        /*0bc0*/ 	.word	0x00000014
        /*0bc4*/ 	.word	0x00000040
        /*0bc8*/ 	.short	0x010a
        /*0bca*/ 	.byte	0xff
	.zero		1


	//   ....[169]....
        /*0bcc*/ 	.word	0x0000b5d0
        /*0bd0*/ 	.word	0x00000014
        /*0bd4*/ 	.word	0x00000040
        /*0bd8*/ 	.short	0x010a
        /*0bda*/ 	.byte	0xff
	.zero		1


	//----- nvinfo : EIATTR_NUM_MBARRIERS
	.align		4
.L_47:
        /*0bdc*/ 	.byte	0x03, 0x38
        /*0bde*/ 	.short	0x0022


	//----- nvinfo : EIATTR_EXIT_INSTR_OFFSETS
	.align		4
        /*0be0*/ 	.byte	0x04, 0x1c
        /*0be2*/ 	.short	(.L_49 - .L_48)


	//   ....[0]....
.L_48:
        /*0be4*/ 	.word	0x00002980


	//   ....[1]....
        /*0be8*/ 	.word	0x00002e90


	//   ....[2]....
        /*0bec*/ 	.word	0x00002ef0


	//   ....[3]....
        /*0bf0*/ 	.word	0x00003e70


	//   ....[4]....
        /*0bf4*/ 	.word	0x00005690


	//   ....[5]....
        /*0bf8*/ 	.word	0x000056d0


	//   ....[6]....
        /*0bfc*/ 	.word	0x0000a670


	//   ....[7]....
        /*0c00*/ 	.word	0x0000a6f0


	//   ....[8]....
        /*0c04*/ 	.word	0x0000a720


	//   ....[9]....
        /*0c08*/ 	.word	0x0000a7a0


	//----- nvinfo : EIATTR_MAX_THREADS
	.align		4
.L_49:
        /*0c0c*/ 	.byte	0x04, 0x05
        /*0c0e*/ 	.short	(.L_51 - .L_50)
.L_50:
        /*0c10*/ 	.word	0x00000100
        /*0c14*/ 	.word	0x00000001
        /*0c18*/ 	.word	0x00000001


	//----- nvinfo : EIATTR_CRS_STACK_SIZE
	.align		4
.L_51:
        /*0c1c*/ 	.byte	0x04, 0x1e
        /*0c1e*/ 	.short	(.L_53 - .L_52)
.L_52:
        /*0c20*/ 	.word	0x00000000


	//----- nvinfo : EIATTR_CBANK_PARAM_SIZE
	.align		4
.L_53:
        /*0c24*/ 	.byte	0x03, 0x19
        /*0c26*/ 	.short	0x0800


	//----- nvinfo : EIATTR_PARAM_CBANK
	.align		4
        /*0c28*/ 	.byte	0x04, 0x0a
        /*0c2a*/ 	.short	(.L_55 - .L_54)
	.align		4
.L_54:
        /*0c2c*/ 	.word	index@(.nv.constant0._ZN7cutlass13device_kernelINS_4gemm6kernel13GemmUniversalIN4cute5tupleIJiiiiEEENS1_10collective13CollectiveMmaINS1_35MainloopSm100TmaUmmaWarpSpecializedILi4ELi2ELi4ENS5_IJNS4_1CILi4EEENSA_ILi1EEESC_EEEEENS5_IJNSA_ILi64EEENSA_ILi256EEENSA_ILi32EEEEEEfNS5_IJlSC_lEEEfSJ_NS4_8TiledMMAINS4_8MMA_AtomIJNS4_17SM100_MMA_TF32_SSINS_10tfloat32_tESN_fLi64ELi256ELNS4_4UMMA5MajorE0ELSP_0ELNSO_7ScaleInE0ELSQ_0EEEEEENS4_6LayoutINS5_IJSC_SC_SC_EEENS5_IJNSA_ILi0EEESV_SV_EEEEENS5_IJNS4_10UnderscoreESY_SY_EEEEENS4_13SM90_TMA_LOADENS4_14ComposedLayoutINS4_7SwizzleILi3ELi4ELi3EEENS4_18smem_ptr_flag_bitsILi32EEENST_INS5_IJNSA_ILi8EEESH_EEENS5_IJSH_SC_EEEEEEEvNS4_8identityENS4_23SM90_TMA_LOAD_MULTICASTES1B_vS1C_EENS_8epilogue10collective18CollectiveEpilogueINS1F_23Sm100TmaWarpSpecializedILi4ELi2ELi16ELb1ELb0EEEJSI_NS5_IJNST_ISF_SC_EENST_ISH_SC_EEEEEfSJ_fSJ_NS1F_6fusion15FusionCallbacksIS1J_NS1N_17LinearCombinationIffffLNS_15FloatRoundStyleE2EEESI_S1M_JEEENS4_5SM1004TMEM4LOAD26SM100_TMEM_LOAD_16dp128b8xES11_S1B_NS4_17SM75_U32x4_LDSM_NENS4_14SM90_TMA_STOREES1B_NS4_17SM90_U32x4_STSM_NENS4_39AutoVectorizingCopyWithAssumedAlignmentILi128EEEEEEvvEEEEvNT_6ParamsE)
        /*0c30*/ 	.short	0x0380
        /*0c32*/ 	.short	0x0800


	//----- nvinfo : EIATTR_SW_WAR
	.align		4
.L_55:
        /*0c34*/ 	.byte	0x04, 0x36
        /*0c36*/ 	.short	(.L_57 - .L_56)
.L_56:
        /*0c38*/ 	.word	0x00000008
.L_57:


//--------------------- .nv.callgraph             --------------------------
	.section	.nv.callgraph,"",@"SHT_CUDA_CALLGRAPH"
	.align	4
	.sectionentsize	8
	.align		4
        /*0000*/ 	.word	0x00000000
	.align		4
        /*0004*/ 	.word	0xffffffff
	.align		4
        /*0008*/ 	.word	index@(_ZN7cutlass13device_kernelINS_4gemm6kernel13GemmUniversalIN4cute5tupleIJiiiiEEENS1_10collective13CollectiveMmaINS1_35MainloopSm100TmaUmmaWarpSpecializedILi4ELi2ELi4ENS5_IJNS4_1CILi4EEENSA_ILi1EEESC_EEEEENS5_IJNSA_ILi64EEENSA_ILi256EEENSA_ILi32EEEEEEfNS5_IJlSC_lEEEfSJ_NS4_8TiledMMAINS4_8MMA_AtomIJNS4_17SM100_MMA_TF32_SSINS_10tfloat32_tESN_fLi64ELi256ELNS4_4UMMA5MajorE0ELSP_0ELNSO_7ScaleInE0ELSQ_0EEEEEENS4_6LayoutINS5_IJSC_SC_SC_EEENS5_IJNSA_ILi0EEESV_SV_EEEEENS5_IJNS4_10UnderscoreESY_SY_EEEEENS4_13SM90_TMA_LOADENS4_14ComposedLayoutINS4_7SwizzleILi3ELi4ELi3EEENS4_18smem_ptr_flag_bitsILi32EEENST_INS5_IJNSA_ILi8EEESH_EEENS5_IJSH_SC_EEEEEEEvNS4_8identityENS4_23SM90_TMA_LOAD_MULTICASTES1B_vS1C_EENS_8epilogue10collective18CollectiveEpilogueINS1F_23Sm100TmaWarpSpecializedILi4ELi2ELi16ELb1ELb0EEEJSI_NS5_IJNST_ISF_SC_EENST_ISH_SC_EEEEEfSJ_fSJ_NS1F_6fusion15FusionCallbacksIS1J_NS1N_17LinearCombinationIffffLNS_15FloatRoundStyleE2EEESI_S1M_JEEENS4_5SM1004TMEM4LOAD26SM100_TMEM_LOAD_16dp128b8xES11_S1B_NS4_17SM75_U32x4_LDSM_NENS4_14SM90_TMA_STOREES1B_NS4_17SM90_U32x4_STSM_NENS4_39AutoVectorizingCopyWithAssumedAlignmentILi128EEEEEEvvEEEEvNT_6ParamsE)
	.align		4
        /*000c*/ 	.word	index@(__assertfail)
	.align		4
        /*0010*/ 	.word	0x00000000
	.align		4
        /*0014*/ 	.word	0xfffffffe
	.align		4
        /*0018*/ 	.word	0x00000000
	.align		4
        /*001c*/ 	.word	0xfffffffd
	.align		4
        /*0020*/ 	.word	0x00000000
	.align		4
        /*0024*/ 	.word	0xfffffffc


//--------------------- .nv.constant4             --------------------------
	.section	.nv.constant4,"a",@progbits
	.align	8
	.align		8
.nv.constant4:
        /*0000*/ 	.dword	__assertfail
	.align		8
        /*0008*/ 	.dword	__unnamed_1
	.align		8
        /*0010*/ 	.dword	__unnamed_2
	.align		8
        /*0018*/ 	.dword	_ZN40_INTERNAL_ee88470e_4_k_cu_4c2f4d2f_322554cuda3std3__45__cpo5beginE
	.align		8
        /*0020*/ 	.dword	_ZN40_INTERNAL_ee88470e_4_k_cu_4c2f4d2f_322554cuda3std3__45__cpo3endE
	.align		8
        /*0028*/ 	.dword	_ZN40_INTERNAL_ee88470e_4_k_cu_4c2f4d2f_322554cuda3std3__45__cpo6cbeginE
	.align		8
        /*0030*/ 	.dword	_ZN40_INTERNAL_ee88470e_4_k_cu_4c2f4d2f_322554cuda3std3__45__cpo4cendE
	.align		8
        /*0038*/ 	.dword	_ZN40_INTERNAL_ee88470e_4_k_cu_4c2f4d2f_322554cuda3std3__442_GLOBAL__N__ee88470e_4_k_cu_4c2f4d2f_322556ignoreE
	.align		8
        /*0040*/ 	.dword	_ZN40_INTERNAL_ee88470e_4_k_cu_4c2f4d2f_322554cuda3std3__419piecewise_constructE
	.align		8
        /*0048*/ 	.dword	_ZN40_INTERNAL_ee88470e_4_k_cu_4c2f4d2f_322554cuda3std3__48in_placeE
	.align		8
        /*0050*/ 	.dword	_ZN40_INTERNAL_ee88470e_4_k_cu_4c2f4d2f_322554cuda3std6ranges3__45__cpo4swapE
	.align		8
        /*0058*/ 	.dword	_ZN40_INTERNAL_ee88470e_4_k_cu_4c2f4d2f_322554cuda3std6ranges3__45__cpo9iter_moveE
	.align		8
        /*0060*/ 	.dword	_ZN40_INTERNAL_ee88470e_4_k_cu_4c2f4d2f_322554cute7productE
	.align		8
        /*0068*/ 	.dword	_ZN40_INTERNAL_ee88470e_4_k_cu_4c2f4d2f_322554cute1_E
	.align		8
        /*0070*/ 	.dword	$str$25
	.align		8
        /*0078*/ 	.dword	$str$26
	.align		8
        /*0080*/ 	.dword	$str$27
	.align		8
        /*0088*/ 	.dword	$str$28


//--------------------- .text._ZN7cutlass13device_kernelINS_4gemm6kernel13GemmUniversalIN4cute5tupleIJiiiiEEENS1_10collective13CollectiveMmaINS1_35MainloopSm100TmaUmmaWarpSpecializedILi4ELi2ELi4ENS5_IJNS4_1CILi4EEENSA_ILi1EEESC_EEEEENS5_IJNSA_ILi64EEENSA_ILi256EEENSA_ILi32EEEEEEfNS5_IJlSC_lEEEfSJ_NS4_8TiledMMAINS4_8MMA_AtomIJNS4_17SM100_MMA_TF32_SSINS_10tfloat32_tESN_fLi64ELi256ELNS4_4UMMA5MajorE0ELSP_0ELNSO_7ScaleInE0ELSQ_0EEEEEENS4_6LayoutINS5_IJSC_SC_SC_EEENS5_IJNSA_ILi0EEESV_SV_EEEEENS5_IJNS4_10UnderscoreESY_SY_EEEEENS4_13SM90_TMA_LOADENS4_14ComposedLayoutINS4_7SwizzleILi3ELi4ELi3EEENS4_18smem_ptr_flag_bitsILi32EEENST_INS5_IJNSA_ILi8EEESH_EEENS5_IJSH_SC_EEEEEEEvNS4_8identityENS4_23SM90_TMA_LOAD_MULTICASTES1B_vS1C_EENS_8epilogue10collective18CollectiveEpilogueINS1F_23Sm100TmaWarpSpecializedILi4ELi2ELi16ELb1ELb0EEEJSI_NS5_IJNST_ISF_SC_EENST_ISH_SC_EEEEEfSJ_fSJ_NS1F_6fusion15FusionCallbacksIS1J_NS1N_17LinearCombinationIffffLNS_15FloatRoundStyleE2EEESI_S1M_JEEENS4_5SM1004TMEM4LOAD26SM100_TMEM_LOAD_16dp128b8xES11_S1B_NS4_17SM75_U32x4_LDSM_NENS4_14SM90_TMA_STOREES1B_NS4_17SM90_U32x4_STSM_NENS4_39AutoVectorizingCopyWithAssumedAlignmentILi128EEEEEEvvEEEEvNT_6ParamsE --------------------------
	.section	.text._ZN7cutlass13device_kernelINS_4gemm6kernel13GemmUniversalIN4cute5tupleIJiiiiEEENS1_10collective13CollectiveMmaINS1_35MainloopSm100TmaUmmaWarpSpecializedILi4ELi2ELi4ENS5_IJNS4_1CILi4EEENSA_ILi1EEESC_EEEEENS5_IJNSA_ILi64EEENSA_ILi256EEENSA_ILi32EEEEEEfNS5_IJlSC_lEEEfSJ_NS4_8TiledMMAINS4_8MMA_AtomIJNS4_17SM100_MMA_TF32_SSINS_10tfloat32_tESN_fLi64ELi256ELNS4_4UMMA5MajorE0ELSP_0ELNSO_7ScaleInE0ELSQ_0EEEEEENS4_6LayoutINS5_IJSC_SC_SC_EEENS5_IJNSA_ILi0EEESV_SV_EEEEENS5_IJNS4_10UnderscoreESY_SY_EEEEENS4_13SM90_TMA_LOADENS4_14ComposedLayoutINS4_7SwizzleILi3ELi4ELi3EEENS4_18smem_ptr_flag_bitsILi32EEENST_INS5_IJNSA_ILi8EEESH_EEENS5_IJSH_SC_EEEEEEEvNS4_8identityENS4_23SM90_TMA_LOAD_MULTICASTES1B_vS1C_EENS_8epilogue10collective18CollectiveEpilogueINS1F_23Sm100TmaWarpSpecializedILi4ELi2ELi16ELb1ELb0EEEJSI_NS5_IJNST_ISF_SC_EENST_ISH_SC_EEEEEfSJ_fSJ_NS1F_6fusion15FusionCallbacksIS1J_NS1N_17LinearCombinationIffffLNS_15FloatRoundStyleE2EEESI_S1M_JEEENS4_5SM1004TMEM4LOAD26SM100_TMEM_LOAD_16dp128b8xES11_S1B_NS4_17SM75_U32x4_LDSM_NENS4_14SM90_TMA_STOREES1B_NS4_17SM90_U32x4_STSM_NENS4_39AutoVectorizingCopyWithAssumedAlignmentILi128EEEEEEvvEEEEvNT_6ParamsE,"ax",@progbits
	.align	128
.text._ZN7cutlass13device_kernelINS_4gemm6kernel13GemmUniversalIN4cute5tupleIJiiiiEEENS1_10collective13CollectiveMmaINS1_35MainloopSm100TmaUmmaWarpSpecializedILi4ELi2ELi4ENS5_IJNS4_1CILi4EEENSA_ILi1EEESC_EEEEENS5_IJNSA_ILi64EEENSA_ILi256EEENSA_ILi32EEEEEEfNS5_IJlSC_lEEEfSJ_NS4_8TiledMMAINS4_8MMA_AtomIJNS4_17SM100_MMA_TF32_SSINS_10tfloat32_tESN_fLi64ELi256ELNS4_4UMMA5MajorE0ELSP_0ELNSO_7ScaleInE0ELSQ_0EEEEEENS4_6LayoutINS5_IJSC_SC_SC_EEENS5_IJNSA_ILi0EEESV_SV_EEEEENS5_IJNS4_10UnderscoreESY_SY_EEEEENS4_13SM90_TMA_LOADENS4_14ComposedLayoutINS4_7SwizzleILi3ELi4ELi3EEENS4_18smem_ptr_flag_bitsILi32EEENST_INS5_IJNSA_ILi8EEESH_EEENS5_IJSH_SC_EEEEEEEvNS4_8identityENS4_23SM90_TMA_LOAD_MULTICASTES1B_vS1C_EENS_8epilogue10collective18CollectiveEpilogueINS1F_23Sm100TmaWarpSpecializedILi4ELi2ELi16ELb1ELb0EEEJSI_NS5_IJNST_ISF_SC_EENST_ISH_SC_EEEEEfSJ_fSJ_NS1F_6fusion15FusionCallbacksIS1J_NS1N_17LinearCombinationIffffLNS_15FloatRoundStyleE2EEESI_S1M_JEEENS4_5SM1004TMEM4LOAD26SM100_TMEM_LOAD_16dp128b8xES11_S1B_NS4_17SM75_U32x4_LDSM_NENS4_14SM90_TMA_STOREES1B_NS4_17SM90_U32x4_STSM_NENS4_39AutoVectorizingCopyWithAssumedAlignmentILi128EEEEEEvvEEEEvNT_6ParamsE:
        .type           _ZN7cutlass13device_kernelINS_4gemm6kernel13GemmUniversalIN4cute5tupleIJiiiiEEENS1_10collective13CollectiveMmaINS1_35MainloopSm100TmaUmmaWarpSpecializedILi4ELi2ELi4ENS5_IJNS4_1CILi4EEENSA_ILi1EEESC_EEEEENS5_IJNSA_ILi64EEENSA_ILi256EEENSA_ILi32EEEEEEfNS5_IJlSC_lEEEfSJ_NS4_8TiledMMAINS4_8MMA_AtomIJNS4_17SM100_MMA_TF32_SSINS_10tfloat32_tESN_fLi64ELi256ELNS4_4UMMA5MajorE0ELSP_0ELNSO_7ScaleInE0ELSQ_0EEEEEENS4_6LayoutINS5_IJSC_SC_SC_EEENS5_IJNSA_ILi0EEESV_SV_EEEEENS5_IJNS4_10UnderscoreESY_SY_EEEEENS4_13SM90_TMA_LOADENS4_14ComposedLayoutINS4_7SwizzleILi3ELi4ELi3EEENS4_18smem_ptr_flag_bitsILi32EEENST_INS5_IJNSA_ILi8EEESH_EEENS5_IJSH_SC_EEEEEEEvNS4_8identityENS4_23SM90_TMA_LOAD_MULTICASTES1B_vS1C_EENS_8epilogue10collective18CollectiveEpilogueINS1F_23Sm100TmaWarpSpecializedILi4ELi2ELi16ELb1ELb0EEEJSI_NS5_IJNST_ISF_SC_EENST_ISH_SC_EEEEEfSJ_fSJ_NS1F_6fusion15FusionCallbacksIS1J_NS1N_17LinearCombinationIffffLNS_15FloatRoundStyleE2EEESI_S1M_JEEENS4_5SM1004TMEM4LOAD26SM100_TMEM_LOAD_16dp128b8xES11_S1B_NS4_17SM75_U32x4_LDSM_NENS4_14SM90_TMA_STOREES1B_NS4_17SM90_U32x4_STSM_NENS4_39AutoVectorizingCopyWithAssumedAlignmentILi128EEEEEEvvEEEEvNT_6ParamsE,@function
        .size           _ZN7cutlass13device_kernelINS_4gemm6kernel13GemmUniversalIN4cute5tupleIJiiiiEEENS1_10collective13CollectiveMmaINS1_35MainloopSm100TmaUmmaWarpSpecializedILi4ELi2ELi4ENS5_IJNS4_1CILi4EEENSA_ILi1EEESC_EEEEENS5_IJNSA_ILi64EEENSA_ILi256EEENSA_ILi32EEEEEEfNS5_IJlSC_lEEEfSJ_NS4_8TiledMMAINS4_8MMA_AtomIJNS4_17SM100_MMA_TF32_SSINS_10tfloat32_tESN_fLi64ELi256ELNS4_4UMMA5MajorE0ELSP_0ELNSO_7ScaleInE0ELSQ_0EEEEEENS4_6LayoutINS5_IJSC_SC_SC_EEENS5_IJNSA_ILi0EEESV_SV_EEEEENS5_IJNS4_10UnderscoreESY_SY_EEEEENS4_13SM90_TMA_LOADENS4_14ComposedLayoutINS4_7SwizzleILi3ELi4ELi3EEENS4_18smem_ptr_flag_bitsILi32EEENST_INS5_IJNSA_ILi8EEESH_EEENS5_IJSH_SC_EEEEEEEvNS4_8identityENS4_23SM90_TMA_LOAD_MULTICASTES1B_vS1C_EENS_8epilogue10collective18CollectiveEpilogueINS1F_23Sm100TmaWarpSpecializedILi4ELi2ELi16ELb1ELb0EEEJSI_NS5_IJNST_ISF_SC_EENST_ISH_SC_EEEEEfSJ_fSJ_NS1F_6fusion15FusionCallbacksIS1J_NS1N_17LinearCombinationIffffLNS_15FloatRoundStyleE2EEESI_S1M_JEEENS4_5SM1004TMEM4LOAD26SM100_TMEM_LOAD_16dp128b8xES11_S1B_NS4_17SM75_U32x4_LDSM_NENS4_14SM90_TMA_STOREES1B_NS4_17SM90_U32x4_STSM_NENS4_39AutoVectorizingCopyWithAssumedAlignmentILi128EEEEEEvvEEEEvNT_6ParamsE,(.L_x_227 - _ZN7cutlass13device_kernelINS_4gemm6kernel13GemmUniversalIN4cute5tupleIJiiiiEEENS1_10collective13CollectiveMmaINS1_35MainloopSm100TmaUmmaWarpSpecializedILi4ELi2ELi4ENS5_IJNS4_1CILi4EEENSA_ILi1EEESC_EEEEENS5_IJNSA_ILi64EEENSA_ILi256EEENSA_ILi32EEEEEEfNS5_IJlSC_lEEEfSJ_NS4_8TiledMMAINS4_8MMA_AtomIJNS4_17SM100_MMA_TF32_SSINS_10tfloat32_tESN_fLi64ELi256ELNS4_4UMMA5MajorE0ELSP_0ELNSO_7ScaleInE0ELSQ_0EEEEEENS4_6LayoutINS5_IJSC_SC_SC_EEENS5_IJNSA_ILi0EEESV_SV_EEEEENS5_IJNS4_10UnderscoreESY_SY_EEEEENS4_13SM90_TMA_LOADENS4_14ComposedLayoutINS4_7SwizzleILi3ELi4ELi3EEENS4_18smem_ptr_flag_bitsILi32EEENST_INS5_IJNSA_ILi8EEESH_EEENS5_IJSH_SC_EEEEEEEvNS4_8identityENS4_23SM90_TMA_LOAD_MULTICASTES1B_vS1C_EENS_8epilogue10collective18CollectiveEpilogueINS1F_23Sm100TmaWarpSpecializedILi4ELi2ELi16ELb1ELb0EEEJSI_NS5_IJNST_ISF_SC_EENST_ISH_SC_EEEEEfSJ_fSJ_NS1F_6fusion15FusionCallbacksIS1J_NS1N_17LinearCombinationIffffLNS_15FloatRoundStyleE2EEESI_S1M_JEEENS4_5SM1004TMEM4LOAD26SM100_TMEM_LOAD_16dp128b8xES11_S1B_NS4_17SM75_U32x4_LDSM_NENS4_14SM90_TMA_STOREES1B_NS4_17SM90_U32x4_STSM_NENS4_39AutoVectorizingCopyWithAssumedAlignmentILi128EEEEEEvvEEEEvNT_6ParamsE)
        .other          _ZN7cutlass13device_kernelINS_4gemm6kernel13GemmUniversalIN4cute5tupleIJiiiiEEENS1_10collective13CollectiveMmaINS1_35MainloopSm100TmaUmmaWarpSpecializedILi4ELi2ELi4ENS5_IJNS4_1CILi4EEENSA_ILi1EEESC_EEEEENS5_IJNSA_ILi64EEENSA_ILi256EEENSA_ILi32EEEEEEfNS5_IJlSC_lEEEfSJ_NS4_8TiledMMAINS4_8MMA_AtomIJNS4_17SM100_MMA_TF32_SSINS_10tfloat32_tESN_fLi64ELi256ELNS4_4UMMA5MajorE0ELSP_0ELNSO_7ScaleInE0ELSQ_0EEEEEENS4_6LayoutINS5_IJSC_SC_SC_EEENS5_IJNSA_ILi0EEESV_SV_EEEEENS5_IJNS4_10UnderscoreESY_SY_EEEEENS4_13SM90_TMA_LOADENS4_14ComposedLayoutINS4_7SwizzleILi3ELi4ELi3EEENS4_18smem_ptr_flag_bitsILi32EEENST_INS5_IJNSA_ILi8EEESH_EEENS5_IJSH_SC_EEEEEEEvNS4_8identityENS4_23SM90_TMA_LOAD_MULTICASTES1B_vS1C_EENS_8epilogue10collective18CollectiveEpilogueINS1F_23Sm100TmaWarpSpecializedILi4ELi2ELi16ELb1ELb0EEEJSI_NS5_IJNST_ISF_SC_EENST_ISH_SC_EEEEEfSJ_fSJ_NS1F_6fusion15FusionCallbacksIS1J_NS1N_17LinearCombinationIffffLNS_15FloatRoundStyleE2EEESI_S1M_JEEENS4_5SM1004TMEM4LOAD26SM100_TMEM_LOAD_16dp128b8xES11_S1B_NS4_17SM75_U32x4_LDSM_NENS4_14SM90_TMA_STOREES1B_NS4_17SM90_U32x4_STSM_NENS4_39AutoVectorizingCopyWithAssumedAlignmentILi128EEEEEEvvEEEEvNT_6ParamsE,@"STO_CUDA_ENTRY STV_DEFAULT"
_ZN7cutlass13device_kernelINS_4gemm6kernel13GemmUniversalIN4cute5tupleIJiiiiEEENS1_10collective13CollectiveMmaINS1_35MainloopSm100TmaUmmaWarpSpecializedILi4ELi2ELi4ENS5_IJNS4_1CILi4EEENSA_ILi1EEESC_EEEEENS5_IJNSA_ILi64EEENSA_ILi256EEENSA_ILi32EEEEEEfNS5_IJlSC_lEEEfSJ_NS4_8TiledMMAINS4_8MMA_AtomIJNS4_17SM100_MMA_TF32_SSINS_10tfloat32_tESN_fLi64ELi256ELNS4_4UMMA5MajorE0ELSP_0ELNSO_7ScaleInE0ELSQ_0EEEEEENS4_6LayoutINS5_IJSC_SC_SC_EEENS5_IJNSA_ILi0EEESV_SV_EEEEENS5_IJNS4_10UnderscoreESY_SY_EEEEENS4_13SM90_TMA_LOADENS4_14ComposedLayoutINS4_7SwizzleILi3ELi4ELi3EEENS4_18smem_ptr_flag_bitsILi32EEENST_INS5_IJNSA_ILi8EEESH_EEENS5_IJSH_SC_EEEEEEEvNS4_8identityENS4_23SM90_TMA_LOAD_MULTICASTES1B_vS1C_EENS_8epilogue10collective18CollectiveEpilogueINS1F_23Sm100TmaWarpSpecializedILi4ELi2ELi16ELb1ELb0EEEJSI_NS5_IJNST_ISF_SC_EENST_ISH_SC_EEEEEfSJ_fSJ_NS1F_6fusion15FusionCallbacksIS1J_NS1N_17LinearCombinationIffffLNS_15FloatRoundStyleE2EEESI_S1M_JEEENS4_5SM1004TMEM4LOAD26SM100_TMEM_LOAD_16dp128b8xES11_S1B_NS4_17SM75_U32x4_LDSM_NENS4_14SM90_TMA_STOREES1B_NS4_17SM90_U32x4_STSM_NENS4_39AutoVectorizingCopyWithAssumedAlignmentILi128EEEEEEvvEEEEvNT_6ParamsE:
[----:B------:R-:W1:Y:S01]  /*0000*/  LDC R1, c[0x0][0x37c] ;  /* 0x0000df00ff017b82 */ /* 0x000e620000000800 */
[----:B------:R-:W2:Y:S01]  /*0010*/  S2R R76, SR_TID.X ;  /* 0x00000000004c7919 */ /* 0x000ea20000002100 */
[----:B------:R-:W3:Y:S01]  /*0020*/  LDCU.64 UR8, c[0x0][0x890] ;  /* 0x00011200ff0877ac */ /* 0x000ee20008000a00 */
[----:B------:R-:W-:Y:S02]  /*0030*/  PRMT R64, RZ, 0x7610, R64 ;  /* 0x00007610ff407816 */ /* 0x000fe40000000040 */
[----:B------:R-:W-:Y:S01]  /*0040*/  ELECT P3, URZ, PT ;  /* 0x0000000000ff782f */ /* 0x000fe20003860000 */
[----:B---3--:R-:W-:-:S04]  /*0050*/  UISETP.NE.U32.AND UP0, UPT, UR8, URZ, UPT ;  /* 0x000000ff0800728c */ /* 0x008fc8000bf05070 */
[----:B------:R-:W-:Y:S01]  /*0060*/  UISETP.NE.AND.EX UP0, UPT, UR9, URZ, UPT, UP0 ;  /* 0x000000ff0900728c */ /* 0x000fe2000bf05300 */
[----:B--2---:R-:W-:-:S05]  /*0070*/  SHF.R.U32.HI R65, RZ, 0x5, R76 ;  /* 0x00000005ff417819 */ /* 0x004fca000001164c */
[----:B------:R-:W2:Y:S02]  /*0080*/  SHFL.IDX PT, R0, R65, RZ, 0x1f ;  /* 0x00001fff41007589 */ /* 0x000ea400000e0000 */
[----:B--2---:R-:W-:Y:S01]  /*0090*/  R2UR UR18, R0 ;  /* 0x00000000001272ca */ /* 0x004fe200000e0000 */
[----:B-1----:R-:W-:-:S14]  /*00a0*/  BRA.U UP0, `(.L_x_0) ;  /* 0x0000000100307547 */ /* 0x002fdc000b800000 */
[----:B------:R-:W1:Y:S02]  /*00b0*/  LDCU.64 UR4, c[0x0][0x888] ;  /* 0x00011100ff0477ac */ /* 0x000e640008000a00 */
[----:B-1----:R-:W-:-:S04]  /*00c0*/  UISETP.NE.U32.AND UP0, UPT, UR4, URZ, UPT ;  /* 0x000000ff0400728c */ /* 0x002fc8000bf05070 */
[----:B------:R-:W-:-:S09]  /*00d0*/  UISETP.NE.AND.EX UP0, UPT, UR5, URZ, UPT, UP0 ;  /* 0x000000ff0500728c */ /* 0x000fd2000bf05300 */
[----:B------:R-:W-:Y:S05]  /*00e0*/  BRA.U !UP0, `(.L_x_1) ;  /* 0x0000000108147547 */ /* 0x000fea000b800000 */
[----:B------:R-:W1:Y:S01]  /*00f0*/  LDC.64 R26, c[0x0][0x888] ;  /* 0x00022200ff1a7b82 */ /* 0x000e620000000a00 */
[----:B------:R-:W1:Y:S02]  /*0100*/  LDCU.64 UR4, c[0x0][0x358] ;  /* 0x00006b00ff0477ac */ /* 0x000e640008000a00 */
[----:B-1----:R1:W5:Y:S01]  /*0110*/  LDG.E R26, desc[UR4][R26.64] ;  /* 0x000000041a1a7981 */ /* 0x002362000c1e1900 */
[----:B------:R-:W-:Y:S01]  /*0120*/  HFMA2 R64, -RZ, RZ, 0, 5.9604644775390625e-08 ;  /* 0x00000001ff407431 */ /* 0x000fe200000001ff */
[----:B------:R-:W-:Y:S05]  /*0130*/  BRA `(.L_x_0) ;  /* 0x00000000000c7947 */ /* 0x000fea0003800000 */
.L_x_1:
[----:B------:R-:W1:Y:S01]  /*0140*/  LDCU UR4, c[0x0][0x880] ;  /* 0x00011000ff0477ac */ /* 0x000e620008000800 */
[----:B------:R-:W-:Y:S01]  /*0150*/  HFMA2 R64, -RZ, RZ, 0, 5.9604644775390625e-08 ;  /* 0x00000001ff407431 */ /* 0x000fe200000001ff */
[----:B-1----:R-:W-:-:S07]  /*0160*/  MOV R26, UR4 ;  /* 0x00000004001a7c02 */ /* 0x002fce0008000f00 */
.L_x_0:
[----:B------:R-:W2:Y:S02]  /*0170*/  LDCU.64 UR4, c[0x0][0x8b0] ;  /* 0x00011600ff0477ac */ /* 0x000ea40008000a00 */
[----:B--2---:R-:W-:-:S04]  /*0180*/  UISETP.NE.U32.AND UP0, UPT, UR4, URZ, UPT ;  /* 0x000000ff0400728c */ /* 0x004fc8000bf05070 */
[----:B------:R-:W-:-:S09]  /*0190*/  UISETP.NE.AND.EX UP0, UPT, UR5, URZ, UPT, UP0 ;  /* 0x000000ff0500728c */ /* 0x000fd2000bf05300 */
[----:B------:R-:W-:Y:S05]  /*01a0*/  BRA.U UP0, `(.L_x_2) ;  /* 0x0000000100287547 */ /* 0x000fea000b800000 */
[----:B------:R-:W2:Y:S02]  /*01b0*/  LDCU.64 UR4, c[0x0][0x8a8] ;  /* 0x00011500ff0477ac */ /* 0x000ea40008000a00 */
[----:B--2---:R-:W-:-:S04]  /*01c0*/  UISETP.NE.U32.AND UP0, UPT, UR4, URZ, UPT ;  /* 0x000000ff0400728c */ /* 0x004fc8000bf05070 */
[----:B------:R-:W-:-:S09]  /*01d0*/  UISETP.NE.AND.EX UP0, UPT, UR5, URZ, UPT, UP0 ;  /* 0x000000ff0500728c */ /* 0x000fd2000bf05300 */
[----:B------:R-:W-:Y:S05]  /*01e0*/  BRA.U !UP0, `(.L_x_3) ;  /* 0x0000000108107547 */ /* 0x000fea000b800000 */
[----:B------:R-:W2:Y:S01]  /*01f0*/  LDC.64 R24, c[0x0][0x8a8] ;  /* 0x00022a00ff187b82 */ /* 0x000ea20000000a00 */
[----:B------:R-:W2:Y:S02]  /*0200*/  LDCU.64 UR4, c[0x0][0x358] ;  /* 0x00006b00ff0477ac */ /* 0x000ea40008000a00 */
[----:B--2---:R2:W5:Y:S01]  /*0210*/  LDG.E R24, desc[UR4][R24.64] ;  /* 0x0000000418187981 */ /* 0x004562000c1e1900 */
[----:B------:R-:W-:Y:S05]  /*0220*/  BRA `(.L_x_2) ;  /* 0x0000000000087947 */ /* 0x000fea0003800000 */
.L_x_3:
[----:B------:R-:W2:Y:S02]  /*0230*/  LDCU UR4, c[0x0][0x8a0] ;  /* 0x00011400ff0477ac */ /* 0x000ea40008000800 */
[----:B--2---:R-:W-:Y:S02]  /*0240*/  MOV R24, UR4 ;  /* 0x0000000400187c02 */ /* 0x004fe40008000f00 */
.L_x_2:
[----:B------:R-:W-:Y:S01]  /*0250*/  IMAD.U32 R0, RZ, RZ, UR18 ;  /* 0x00000012ff007e24 */ /* 0x000fe2000f8e00ff */
[----:B------:R-:W-:Y:S04]  /*0260*/  BSSY.RECONVERGENT B0, `(.L_x_4) ;  /* 0x000000c000007945 */ /* 0x000fe80003800200 */
[C---:B------:R-:W-:Y:S02]  /*0270*/  ISETP.NE.OR P1, PT, R0.reuse, 0x1, !P3 ;  /* 0x000000010000780c */ /* 0x040fe40005f25670 */
[----:B------:R-:W-:-:S11]  /*0280*/  ISETP.NE.OR P0, PT, R0, 0x3, !P3 ;  /* 0x000000030000780c */ /* 0x000fd60005f05670 */
[----:B------:R-:W-:Y:S05]  /*0290*/  @P1 BRA `(.L_x_5) ;  /* 0x0000000000201947 */ /* 0x000fea0003800000 */
[----:B------:R-:W3:Y:S02]  /*02a0*/  LDCU.64 UR4, c[0x0][0x348] ;  /* 0x00006900ff0477ac */ /* 0x000ee40008000a00 */
[----:B---3--:R-:W-:Y:S02]  /*02b0*/  UIADD3 UR6, UP1, UPT, UR4, 0x80, URZ ;  /* 0x0000008004067890 */ /* 0x008fe4000ff3e0ff */
[----:B------:R-:W-:Y:S02]  /*02c0*/  UIADD3 UR4, UP0, UPT, UR4, 0x180, URZ ;  /* 0x0000018004047890 */ /* 0x000fe4000ff1e0ff */
[----:B------:R-:W-:Y:S02]  /*02d0*/  UIADD3.X UR7, UPT, UPT, URZ, UR5, URZ, UP1, !UPT ;  /* 0x00000005ff077290 */ /* 0x000fe40008ffe4ff */
[----:B------:R-:W-:-:S07]  /*02e0*/  UIADD3.X UR5, UPT, UPT, URZ, UR5, URZ, UP0, !UPT ;  /* 0x00000005ff057290 */ /* 0x000fce00087fe4ff */
[----:B------:R3:W-:Y:S02]  /*02f0*/  UTMACCTL.PF [UR6] ;  /* 0x00000000060079b9 */ /* 0x0007e40008040000 */
[----:B------:R3:W-:Y:S02]  /*0300*/  UTMACCTL.PF [UR4] ;  /* 0x00000000040079b9 */ /* 0x0007e40008040000 */
[----:B---3--:R-:W-:Y:S01]  /*0310*/  NOP ;  /* 0x0000000000007918 */ /* 0x008fe20000000000 */
.L_x_5:
[----:B------:R-:W-:Y:S05]  /*0320*/  BSYNC.RECONVERGENT B0 ;  /* 0x0000000000007941 */ /* 0x000fea0003800200 */
.L_x_4:
[----:B------:R-:W-:Y:S04]  /*0330*/  BSSY.RECONVERGENT B0, `(.L_x_6) ;  /* 0x000000a000007945 */ /* 0x000fe80003800200 */
        /* <DEDUP_REMOVED lines=9> */
.L_x_7:
[----:B------:R-:W-:Y:S05]  /*03d0*/  BSYNC.RECONVERGENT B0 ;  /* 0x0000000000007941 */ /* 0x000fea0003800200 */
.L_x_6:
[----:B------:R-:W3:Y:S01]  /*03e0*/  LDCU.64 UR4, c[0x0][0x888] ;  /* 0x00011100ff0477ac */ /* 0x000ee20008000a00 */
[----:B------:R-:W-:Y:S02]  /*03f0*/  UISETP.EQ.U32.AND UP2, UPT, UR8, URZ, UPT ;  /* 0x000000ff0800728c */ /* 0x000fe4000bf42070 */
[----:B------:R-:W-:Y:S02]  /*0400*/  UPLOP3.LUT UP3, UPT, UPT, UPT, UPT, 0x80, 0x8 ;  /* 0x000000000008789c */ /* 0x000fe40003f6f070 */
[----:B---3--:R-:W-:-:S04]  /*0410*/  UISETP.NE.U32.AND UP0, UPT, UR4, URZ, UPT ;  /* 0x000000ff0400728c */ /* 0x008fc8000bf05070 */
[----:B------:R-:W-:-:S04]  /*0420*/  UISETP.NE.AND.EX UP1, UPT, UR5, URZ, UPT, UP0 ;  /* 0x000000ff0500728c */ /* 0x000fc8000bf25300 */
[----:B------:R-:W-:-:S04]  /*0430*/  UISETP.EQ.OR.EX UP4, UPT, UR9, URZ, !UP1, UP2 ;  /* 0x000000ff0900728c */ /* 0x000fc8000cf82720 */
[----:B------:R-:W-:-:S06]  /*0440*/  UP2UR UR4, UPR, URZ, 0x10 ;  /* 0x00000010ff047883 */ /* 0x000fcc0008000000 */
[----:B------:R-:W-:Y:S01]  /*0450*/  MOV R68, UR4 ;  /* 0x0000000400447c02 */ /* 0x000fe20008000f00 */
[----:B------:R-:W-:Y:S06]  /*0460*/  BRA.U !UP4, `(.L_x_8) ;  /* 0x000000010c207547 */ /* 0x000fec000b800000 */
[----:B------:R-:W-:Y:S01]  /*0470*/  UISETP.NE.U32.AND UP0, UPT, UR8, URZ, UPT ;  /* 0x000000ff0800728c */ /* 0x000fe2000bf05070 */
[----:B-----5:R-:W-:Y:S01]  /*0480*/  FSETP.NEU.AND P0, PT, R26, RZ, PT ;  /* 0x000000ff1a00720b */ /* 0x020fe20003f0d000 */
[----:B------:R-:W-:Y:S02]  /*0490*/  USEL UR4, URZ, 0xffffffff, UP1 ;  /* 0xffffffffff047887 */ /* 0x000fe40008800000 */
[----:B------:R-:W-:-:S10]  /*04a0*/  UISETP.NE.AND.EX UP2, UPT, UR9, URZ, UPT, UP0 ;  /* 0x000000ff0900728c */ /* 0x000fd4000bf45300 */
[----:B------:R-:W-:Y:S01]  /*04b0*/  VOTEU.ANY UP0, P0 ;  /* 0x0000000000ff7886 */ /* 0x000fe20000000100 */
[----:B------:R-:W-:-:S04]  /*04c0*/  @!UP2 USEL UR4, URZ, 0xffffffff, UP0 ;  /* 0xffffffffff04a887 */ /* 0x000fc80008000000 */
[----:B------:R-:W-:-:S04]  /*04d0*/  ULOP3.LUT UR4, UR4, 0x1, URZ, 0xc0, !UPT ;  /* 0x0000000104047892 */ /* 0x000fc8000f8ec0ff */
[----:B------:R-:W-:-:S11]  /*04e0*/  UISETP.NE.U32.AND UP3, UPT, UR4, 0x1, UPT ;  /* 0x000000010400788c */ /* 0x000fd6000bf65070 */
.L_x_8:
[----:B------:R-:W3:Y:S01]  /*04f0*/  SHFL.IDX PT, R2, R65, RZ, 0x1f ;  /* 0x00001fff41027589 */ /* 0x000ee200000e0000 */
[----:B------:R-:W-:Y:S01]  /*0500*/  UISETP.NE.AND UP5, UPT, UR18, 0x2, UPT ;  /* 0x000000021200788c */ /* 0x000fe2000bfa5270 */
[----:B---3--:R-:W-:-:S13]  /*0510*/  ISETP.NE.AND P0, PT, R2, RZ, PT ;  /* 0x000000ff0200720c */ /* 0x008fda0003f05270 */
[----:B------:R-:W-:Y:S05]  /*0520*/  @P0 BRA `(.L_x_9) ;  /* 0x0000000000580947 */ /* 0x000fea0003800000 */
[----:B------:R-:W3:Y:S01]  /*0530*/  S2UR UR4, SR_CgaCtaId ;  /* 0x00000000000479c3 */ /* 0x000ee20000008800 */
[----:B------:R-:W-:Y:S01]  /*0540*/  UMOV UR5, 0x400 ;  /* 0x0000040000057882 */ /* 0x000fe20000000000 */
[----:B------:R-:W-:Y:S01]  /*0550*/  UMOV UR8, 0x1 ;  /* 0x0000000100087882 */ /* 0x000fe20000000000 */
[----:B------:R-:W-:Y:S01]  /*0560*/  UMOV UR6, 0x4 ;  /* 0x0000000400067882 */ /* 0x000fe20000000000 */
[----:B------:R-:W-:-:S04]  /*0570*/  UIADD3 UR8, UPT, UPT, -UR8, 0x100000, URZ ;  /* 0x0010000008087890 */ /* 0x000fc8000fffe1ff */
[----:B------:R-:W-:Y:S02]  /*0580*/  USHF.L.U32 UR9, UR8, 0xb, URZ ;  /* 0x0000000b08097899 */ /* 0x000fe400080006ff */
[----:B------:R-:W-:Y:S02]  /*0590*/  USHF.L.U32 UR8, UR8, 0x1, URZ ;  /* 0x0000000108087899 */ /* 0x000fe400080006ff */
[----:B------:R-:W-:-:S04]  /*05a0*/  UIADD3 UR6, UPT, UPT, -UR6, 0x100000, URZ ;  /* 0x0010000006067890 */ /* 0x000fc8000fffe1ff */
[----:B------:R-:W-:Y:S02]  /*05b0*/  USHF.L.U32 UR7, UR6, 0xb, URZ ;  /* 0x0000000b06077899 */ /* 0x000fe400080006ff */
[----:B------:R-:W-:Y:S01]  /*05c0*/  USHF.L.U32 UR6, UR6, 0x1, URZ ;  /* 0x0000000106067899 */ /* 0x000fe200080006ff */
[----:B------:R-:W-:Y:S01]  /*05d0*/  ELECT P0, URZ, PT ;  /* 0x0000000000ff782f */ /* 0x000fe20003800000 */
[----:B---3--:R-:W-:Y:S01]  /*05e0*/  ULEA UR4, UR4, UR5, 0x18 ;  /* 0x0000000504047291 */ /* 0x008fe2000f8ec0ff */
[----:B------:R-:W3:Y:S11]  /*05f0*/  FENCE.VIEW.ASYNC.S ;  /* 0x00000000000073c6 */ /* 0x000ef60000000000 */
[----:B---3--:R3:W4:Y:S01]  /*0600*/  SYNCS.EXCH.64 URZ, [UR4], UR8 ;  /* 0x0000000804ff75b2 */ /* 0x0087220008000100 */
[----:B------:R3:W1:Y:S01]  /*0610*/  SYNCS.EXCH.64 URZ, [UR4+0x20], UR6 ;  /* 0x0000200604ff75b2 */ /* 0x0006620008000100 */
[----:B------:R3:W1:Y:S01]  /*0620*/  SYNCS.EXCH.64 URZ, [UR4+0x8], UR8 ;  /* 0x0000080804ff75b2 */ /* 0x0006620008000100 */
[----:B------:R3:W1:Y:S01]  /*0630*/  SYNCS.EXCH.64 URZ, [UR4+0x28], UR6 ;  /* 0x0000280604ff75b2 */ /* 0x0006620008000100 */
[----:B------:R3:W1:Y:S01]  /*0640*/  SYNCS.EXCH.64 URZ, [UR4+0x10], UR8 ;  /* 0x0000100804ff75b2 */ /* 0x0006620008000100 */
[----:B------:R3:W1:Y:S01]  /*0650*/  SYNCS.EXCH.64 URZ, [UR4+0x30], UR6 ;  /* 0x0000300604ff75b2 */ /* 0x0006620008000100 */
[----:B------:R3:W1:Y:S01]  /*0660*/  SYNCS.EXCH.64 URZ, [UR4+0x18], UR8 ;  /* 0x0000180804ff75b2 */ /* 0x0006620008000100 */
[----:B------:R3:W1:Y:S01]  /*0670*/  SYNCS.EXCH.64 URZ, [UR4+0x38], UR6 ;  /* 0x0000380604ff75b2 */ /* 0x0006620008000100 */
[----:B------:R-:W-:Y:S01]  /*0680*/  NOP ;  /* 0x0000000000007918 */ /* 0x000fe20000000000 */
.L_x_9:
[----:B------:R-:W2:Y:S01]  /*0690*/  SHFL.IDX PT, R2, R65, RZ, 0x1f ;  /* 0x00001fff41027589 */ /* 0x000ea200000e0000 */
[----:B------:R-:W-:Y:S01]  /*06a0*/  NOP ;  /* 0x0000000000007918 */ /* 0x000fe20000000000 */
[----:B--2---:R-:W-:-:S13]  /*06b0*/  ISETP.NE.AND P0, PT, R2, 0x1, PT ;  /* 0x000000010200780c */ /* 0x004fda0003f05270 */
[----:B------:R-:W-:Y:S05]  /*06c0*/  @P0 BRA `(.L_x_10) ;  /* 0x0000000000580947 */ /* 0x000fea0003800000 */
[----:B---3--:R-:W2:Y:S01]  /*06d0*/  S2UR UR4, SR_CgaCtaId ;  /* 0x00000000000479c3 */ /* 0x008ea20000008800 */
        /* <DEDUP_REMOVED lines=10> */
[----:B--2---:R-:W-:Y:S01]  /*0780*/  ULEA UR4, UR4, UR5, 0x18 ;  /* 0x0000000504047291 */ /* 0x004fe2000f8ec0ff */
[----:B------:R-:W2:Y:S11]  /*0790*/  FENCE.VIEW.ASYNC.S ;  /* 0x00000000000073c6 */ /* 0x000eb60000000000 */
[----:B--2---:R2:W3:Y:S01]  /*07a0*/  SYNCS.EXCH.64 URZ, [UR4+0x40], UR8 ;  /* 0x0000400804ff75b2 */ /* 0x0044e20008000100 */
        /* <DEDUP_REMOVED lines=8> */
.L_x_10:
[----:B------:R-:W4:Y:S01]  /*0830*/  SHFL.IDX PT, R2, R65, RZ, 0x1f ;  /* 0x00001fff41027589 */ /* 0x000f2200000e0000 */
[----:B------:R-:W-:Y:S01]  /*0840*/  NOP ;  /* 0x0000000000007918 */ /* 0x000fe20000000000 */
[----:B----4-:R-:W-:-:S13]  /*0850*/  ISETP.NE.AND P0, PT, R2, 0x3, PT ;  /* 0x000000030200780c */ /* 0x010fda0003f05270 */
[----:B------:R-:W-:Y:S05]  /*0860*/  @P0 BRA `(.L_x_11) ;  /* 0x0000000000300947 */ /* 0x000fea0003800000 */
[----:B--23--:R-:W2:Y:S01]  /*0870*/  S2UR UR4, SR_CgaCtaId ;  /* 0x00000000000479c3 */ /* 0x00cea20000008800 */
[----:B------:R-:W-:Y:S01]  /*0880*/  UMOV UR6, 0x400 ;  /* 0x0000040000067882 */ /* 0x000fe20000000000 */
[----:B------:R-:W-:Y:S01]  /*0890*/  UMOV UR5, 0x20 ;  /* 0x0000002000057882 */ /* 0x000fe20000000000 */
[----:B------:R-:W-:Y:S01]  /*08a0*/  ELECT P0, URZ, PT ;  /* 0x0000000000ff782f */ /* 0x000fe20003800000 */
[----:B--2---:R-:W-:Y:S02]  /*08b0*/  ULEA UR6, UR4, UR6, 0x18 ;  /* 0x0000000604067291 */ /* 0x004fe4000f8ec0ff */
[----:B------:R-:W-:-:S04]  /*08c0*/  UIADD3 UR4, UPT, UPT, -UR5, 0x100000, URZ ;  /* 0x0010000005047890 */ /* 0x000fc8000fffe1ff */
[----:B------:R-:W-:Y:S02]  /*08d0*/  USHF.L.U32 UR5, UR4, 0xb, URZ ;  /* 0x0000000b04057899 */ /* 0x000fe400080006ff */
[----:B------:R-:W-:Y:S01]  /*08e0*/  USHF.L.U32 UR4, UR4, 0x1, URZ ;  /* 0x0000000104047899 */ /* 0x000fe200080006ff */
[----:B------:R-:W2:Y:S11]  /*08f0*/  FENCE.VIEW.ASYNC.S ;  /* 0x00000000000073c6 */ /* 0x000eb60000000000 */
[----:B--2---:R4:W2:Y:S01]  /*0900*/  SYNCS.EXCH.64 URZ, [UR6+0x80], UR4 ;  /* 0x0000800406ff75b2 */ /* 0x0048a20008000100 */
[----:B------:R4:W3:Y:S02]  /*0910*/  SYNCS.EXCH.64 URZ, [UR6+0x88], UR4 ;  /* 0x0000880406ff75b2 */ /* 0x0008e40008000100 */
[----:B----4-:R-:W-:Y:S01]  /*0920*/  NOP ;  /* 0x0000000000007918 */ /* 0x010fe20000000000 */
.L_x_11:
[----:B------:R-:W4:Y:S01]  /*0930*/  SHFL.IDX PT, R2, R65, RZ, 0x1f ;  /* 0x00001fff41027589 */ /* 0x000f2200000e0000 */
[----:B------:R-:W-:Y:S01]  /*0940*/  NOP ;  /* 0x0000000000007918 */ /* 0x000fe20000000000 */
[----:B----4-:R-:W-:-:S13]  /*0950*/  ISETP.NE.AND P0, PT, R2, 0x4, PT ;  /* 0x000000040200780c */ /* 0x010fda0003f05270 */
[----:B------:R-:W-:Y:S05]  /*0960*/  @P0 BRA `(.L_x_12) ;  /* 0x00000000004c0947 */ /* 0x000fea0003800000 */
[----:B--23--:R-:W2:Y:S01]  /*0970*/  S2UR UR6, SR_CgaCtaId ;  /* 0x00000000000679c3 */ /* 0x00cea20000008800 */
[----:B------:R-:W-:Y:S01]  /*0980*/  UMOV UR4, 0x3a0 ;  /* 0x000003a000047882 */ /* 0x000fe20000000000 */
[----:B------:R-:W-:Y:S01]  /*0990*/  UMOV UR5, 0x400 ;  /* 0x0000040000057882 */ /* 0x000fe20000000000 */
[----:B------:R-:W-:Y:S01]  /*09a0*/  USEL UR4, UR4, 0x320, UP3 ;  /* 0x0000032004047887 */ /* 0x000fe20009800000 */
[----:B------:R-:W-:Y:S01]  /*09b0*/  UMOV UR8, 0x1 ;  /* 0x0000000100087882 */ /* 0x000fe20000000000 */
[----:B------:R-:W-:Y:S01]  /*09c0*/  ELECT P0, URZ, PT ;  /* 0x0000000000ff782f */ /* 0x000fe20003800000 */
[----:B------:R-:W-:-:S04]  /*09d0*/  UIADD3 UR8, UPT, UPT, -UR8, 0x100000, URZ ;  /* 0x0010000008087890 */ /* 0x000fc8000fffe1ff */
[----:B------:R-:W-:Y:S02]  /*09e0*/  USHF.L.U32 UR9, UR8, 0xb, URZ ;  /* 0x0000000b08097899 */ /* 0x000fe400080006ff */
[----:B------:R-:W-:Y:S02]  /*09f0*/  USHF.L.U32 UR8, UR8, 0x1, URZ ;  /* 0x0000000108087899 */ /* 0x000fe400080006ff */
[----:B--2---:R-:W-:Y:S02]  /*0a00*/  ULEA UR6, UR6, UR5, 0x18 ;  /* 0x0000000506067291 */ /* 0x004fe4000f8ec0ff */
[----:B------:R-:W-:-:S04]  /*0a10*/  UIADD3 UR4, UPT, UPT, -UR4, 0x100000, URZ ;  /* 0x0010000004047890 */ /* 0x000fc8000fffe1ff */
[----:B------:R-:W-:Y:S02]  /*0a20*/  USHF.L.U32 UR5, UR4, 0xb, URZ ;  /* 0x0000000b04057899 */ /* 0x000fe400080006ff */
[----:B------:R-:W-:Y:S01]  /*0a30*/  USHF.L.U32 UR4, UR4, 0x1, URZ ;  /* 0x0000000104047899 */ /* 0x000fe200080006ff */
[----:B------:R-:W2:Y:S03]  /*0a40*/  FENCE.VIEW.ASYNC.S ;  /* 0x00000000000073c6 */ /* 0x000ea60000000000 */
[----:B--2---:R4:W2:Y:S08]  /*0a50*/  SYNCS.EXCH.64 URZ, [UR6+0x90], UR8 ;  /* 0x0000900806ff75b2 */ /* 0x0048b00008000100 */
[----:B------:R4:W3:Y:S01]  /*0a60*/  SYNCS.EXCH.64 URZ, [UR6+0xa0], UR4 ;  /* 0x0000a00406ff75b2 */ /* 0x0008e20008000100 */
[----:B------:R4:W1:Y:S01]  /*0a70*/  SYNCS.EXCH.64 URZ, [UR6+0x98], UR8 ;  /* 0x0000980806ff75b2 */ /* 0x0008620008000100 */
[----:B------:R4:W1:Y:S02]  /*0a80*/  SYNCS.EXCH.64 URZ, [UR6+0xa8], UR4 ;  /* 0x0000a80406ff75b2 */ /* 0x0008640008000100 */
[----:B----4-:R-:W-:Y:S01]  /*0a90*/  NOP ;  /* 0x0000000000007918 */ /* 0x010fe20000000000 */
.L_x_12:
[----:B------:R-:W4:Y:S01]  /*0aa0*/  SHFL.IDX PT, R2, R65, RZ, 0x1f ;  /* 0x00001fff41027589 */ /* 0x000f2200000e0000 */
[----:B------:R-:W-:Y:S01]  /*0ab0*/  NOP ;  /* 0x0000000000007918 */ /* 0x000fe20000000000 */
[----:B----4-:R-:W-:-:S13]  /*0ac0*/  ISETP.NE.AND P0, PT, R2, 0x5, PT ;  /* 0x000000050200780c */ /* 0x010fda0003f05270 */
[----:B------:R-:W-:Y:S05]  /*0ad0*/  @P0 BRA `(.L_x_13) ;  /* 0x0000000000580947 */ /* 0x000fea0003800000 */
[----:B--23--:R-:W2:Y:S01]  /*0ae0*/  S2UR UR4, SR_CgaCtaId ;  /* 0x00000000000479c3 */ /* 0x00cea20000008800 */
        /* <DEDUP_REMOVED lines=12> */
[----:B--2---:R4:W2:Y:S01]  /*0bb0*/  SYNCS.EXCH.64 URZ, [UR4+0xb0], UR8 ;  /* 0x0000b00804ff75b2 */ /* 0x0048a20008000100 */
[----:B------:R4:W3:Y:S01]  /*0bc0*/  SYNCS.EXCH.64 URZ, [UR4+0xd0], UR6 ;  /* 0x0000d00604ff75b2 */ /* 0x0008e20008000100 */
[----:B------:R4:W1:Y:S01]  /*0bd0*/  SYNCS.EXCH.64 URZ, [UR4+0xb8], UR8 ;  /* 0x0000b80804ff75b2 */ /* 0x0008620008000100 */
[----:B------:R4:W1:Y:S01]  /*0be0*/  SYNCS.EXCH.64 URZ, [UR4+0xd8], UR6 ;  /* 0x0000d80604ff75b2 */ /* 0x0008620008000100 */
[----:B------:R4:W1:Y:S01]  /*0bf0*/  SYNCS.EXCH.64 URZ, [UR4+0xc0], UR8 ;  /* 0x0000c00804ff75b2 */ /* 0x0008620008000100 */
[----:B------:R4:W1:Y:S01]  /*0c00*/  SYNCS.EXCH.64 URZ, [UR4+0xe0], UR6 ;  /* 0x0000e00604ff75b2 */ /* 0x0008620008000100 */
[----:B------:R4:W1:Y:S01]  /*0c10*/  SYNCS.EXCH.64 URZ, [UR4+0xc8], UR8 ;  /* 0x0000c80804ff75b2 */ /* 0x0008620008000100 */
[----:B------:R4:W1:Y:S02]  /*0c20*/  SYNCS.EXCH.64 URZ, [UR4+0xe8], UR6 ;  /* 0x0000e80604ff75b2 */ /* 0x0008640008000100 */
[----:B----4-:R-:W-:Y:S01]  /*0c30*/  NOP ;  /* 0x0000000000007918 */ /* 0x010fe20000000000 */
.L_x_13:
        /* <DEDUP_REMOVED lines=8> */
[----:B------:R-:W-:-:S04]  /*0cc0*/  UIADD3 UR6, UPT, UPT, -UR6, 0x100000, URZ ;  /* 0x0010000006067890 */ /* 0x000fc8000fffe1ff */
[----:B------:R-:W-:Y:S02]  /*0cd0*/  USHF.L.U32 UR7, UR6, 0xb, URZ ;  /* 0x0000000b06077899 */ /* 0x000fe400080006ff */
[----:B------:R-:W-:Y:S02]  /*0ce0*/  USHF.L.U32 UR6, UR6, 0x1, URZ ;  /* 0x0000000106067899 */ /* 0x000fe400080006ff */
[----:B--2---:R-:W-:Y:S01]  /*0cf0*/  ULEA UR4, UR4, UR5, 0x18 ;  /* 0x0000000504047291 */ /* 0x004fe2000f8ec0ff */
[----:B------:R-:W2:Y:S11]  /*0d00*/  FENCE.VIEW.ASYNC.S ;  /* 0x00000000000073c6 */ /* 0x000eb60000000000 */
[----:B--2---:R4:W2:Y:S01]  /*0d10*/  SYNCS.EXCH.64 URZ, [UR4+0xf0], UR6 ;  /* 0x0000f00604ff75b2 */ /* 0x0048a20008000100 */
[----:B------:R4:W3:Y:S01]  /*0d20*/  SYNCS.EXCH.64 URZ, [UR4+0x100], UR6 ;  /* 0x0001000604ff75b2 */ /* 0x0008e20008000100 */
[----:B------:R4:W1:Y:S01]  /*0d30*/  SYNCS.EXCH.64 URZ, [UR4+0xf8], UR6 ;  /* 0x0000f80604ff75b2 */ /* 0x0008620008000100 */
[----:B------:R4:W1:Y:S02]  /*0d40*/  SYNCS.EXCH.64 URZ, [UR4+0x108], UR6 ;  /* 0x0001080604ff75b2 */ /* 0x0008640008000100 */
[----:B----4-:R-:W-:Y:S01]  /*0d50*/  NOP ;  /* 0x0000000000007918 */ /* 0x010fe20000000000 */
.L_x_14:
[----:B--23--:R-:W2:Y:S01]  /*0d60*/  LDCU UR4, c[0x0][0x36c] ;  /* 0x00006d80ff0477ac */ /* 0x00cea20008000800 */
[----:B------:R-:W-:Y:S01]  /*0d70*/  ISETP.NE.OR P3, PT, R0, 0x2, !P3 ;  /* 0x000000020000780c */ /* 0x000fe20005f65670 */
[----:B------:R-:W-:Y:S01]  /*0d80*/  NOP ;  /* 0x0000000000007918 */ /* 0x000fe20000000000 */
[----:B------:R-:W-:Y:S01]  /*0d90*/  LOP3.LUT R0, R76, 0x1f, RZ, 0xc0, !PT ;  /* 0x0000001f4c007812 */ /* 0x000fe200078ec0ff */
[----:B------:R-:W-:Y:S02]  /*0da0*/  UISETP.NE.AND UP4, UPT, UR18, URZ, UPT ;  /* 0x000000ff1200728c */ /* 0x000fe4000bf85270 */
[----:B--2---:R-:W-:-:S09]  /*0db0*/  UISETP.EQ.U32.AND UP6, UPT, UR4, 0x1, UPT ;  /* 0x000000010400788c */ /* 0x004fd2000bfc2070 */
[----:B------:R-:W-:Y:S05]  /*0dc0*/  BRA.U !UP6, `(.L_x_15) ;  /* 0x000000010e087547 */ /* 0x000fea000b800000 */
[----:B-1----:R-:W-:Y:S01]  /*0dd0*/  UCGABAR_ARV ;  /* 0x00000000000079c7 */ /* 0x002fe20008000000 */
[----:B------:R-:W-:Y:S05]  /*0de0*/  BRA `(.L_x_16) ;  /* 0x0000000000047947 */ /* 0x000fea0003800000 */
.L_x_15:
[----:B-1----:R-:W-:Y:S01]  /*0df0*/  NOP ;  /* 0x0000000000007918 */ /* 0x002fe20000000000 */
.L_x_16:
[----:B------:R-:W1:Y:S01]  /*0e00*/  S2UR UR30, SR_CTAID.X ;  /* 0x00000000001e79c3 */ /* 0x000e620000002500 */
[----:B------:R-:W-:-:S05]  /*0e10*/  CS2R.32 R67, SR_CgaSize ;  /* 0x0000000000437805 */ /* 0x000fca0000008a00 */
[----:B------:R-:W-:-:S05]  /*0e20*/  IMAD R67, R67, -0xa0, RZ ;  /* 0xffffff6043437824 */ /* 0x000fca00078e02ff */
[----:B------:R-:W-:-:S14]  /*0e30*/  R2UR UR5, R67 ;  /* 0x00000000430572ca */ /* 0x000fdc00000e0000 */
[----:B------:R-:W2:Y:S01]  /*0e40*/  LDCU UR5, c[0x0][UR5+0x2b0] ;  /* 0x00005600050577ac */ /* 0x000ea20008000800 */
[----:B------:R-:W-:-:S05]  /*0e50*/  CS2R.32 R67, SR_CgaSize ;  /* 0x0000000000437805 */ /* 0x000fca0000008a00 */
[----:B------:R-:W-:-:S05]  /*0e60*/  IMAD R67, R67, -0xa0, RZ ;  /* 0xffffff6043437824 */ /* 0x000fca00078e02ff */
[----:B------:R-:W-:-:S14]  /*0e70*/  R2UR UR4, R67 ;  /* 0x00000000430472ca */ /* 0x000fdc00000e0000 */
[----:B------:R-:W3:Y:S01]  /*0e80*/  LDCU UR4, c[0x0][UR4+0x2b4] ;  /* 0x00005680040477ac */ /* 0x000ee20008000800 */
[----:B------:R-:W4:Y:S01]  /*0e90*/  S2UR UR31, SR_CTAID.Y ;  /* 0x00000000001f79c3 */ /* 0x000f220000002600 */
[----:B------:R-:W-:-:S05]  /*0ea0*/  CS2R.32 R67, SR_CgaSize ;  /* 0x0000000000437805 */ /* 0x000fca0000008a00 */
[----:B------:R-:W-:-:S05]  /*0eb0*/  IMAD R67, R67, -0xa0, RZ ;  /* 0xffffff6043437824 */ /* 0x000fca00078e02ff */
[----:B------:R-:W-:-:S14]  /*0ec0*/  R2UR UR7, R67 ;  /* 0x00000000430772ca */ /* 0x000fdc00000e0000 */
[----:B------:R-:W3:Y:S01]  /*0ed0*/  LDCU UR7, c[0x0][UR7+0x2a0] ;  /* 0x00005400070777ac */ /* 0x000ee20008000800 */
[----:B------:R-:W-:-:S05]  /*0ee0*/  CS2R.32 R67, SR_CgaSize ;  /* 0x0000000000437805 */ /* 0x000fca0000008a00 */
[----:B------:R-:W-:-:S05]  /*0ef0*/  IMAD R67, R67, -0xa0, RZ ;  /* 0xffffff6043437824 */ /* 0x000fca00078e02ff */
[----:B------:R-:W-:-:S14]  /*0f00*/  R2UR UR8, R67 ;  /* 0x00000000430872ca */ /* 0x000fdc00000e0000 */
[----:B------:R-:W3:Y:S01]  /*0f10*/  LDCU UR8, c[0x0][UR8+0x2a4] ;  /* 0x00005480080877ac */ /* 0x000ee20008000800 */
[----:B------:R-:W3:Y:S01]  /*0f20*/  LDCU UR19, c[0x0][0xb24] ;  /* 0x00016480ff1377ac */ /* 0x000ee20008000800 */
[----:B------:R-:W3:Y:S01]  /*0f30*/  LDCU UR45, c[0x0][0xb24] ;  /* 0x00016480ff2d77ac */ /* 0x000ee20008000800 */
[----:B-1----:R-:W-:Y:S01]  /*0f40*/  I2FP.F32.U32 R3, UR30 ;  /* 0x0000001e00037c45 */ /* 0x002fe20008201000 */
[----:B------:R-:W1:Y:S04]  /*0f50*/  LDCU UR22, c[0x0][0xb30] ;  /* 0x00016600ff1677ac */ /* 0x000e680008000800 */
[----:B--2---:R-:W-:Y:S01]  /*0f60*/  FMUL R3, R3, UR5 ;  /* 0x0000000503037c20 */ /* 0x004fe20008400000 */
[----:B----4-:R-:W-:-:S05]  /*0f70*/  I2FP.F32.U32 R2, UR31 ;  /* 0x0000001f00027c45 */ /* 0x010fca0008201000 */
[----:B------:R-:W2:Y:S01]  /*0f80*/  F2I.U32.TRUNC.NTZ R3, R3 ;  /* 0x0000000300037305 */ /* 0x000ea2000020f000 */
[----:B---3--:R-:W-:-:S07]  /*0f90*/  FMUL R2, R2, UR4 ;  /* 0x0000000402027c20 */ /* 0x008fce0008400000 */
[----:B------:R-:W3:Y:S01]  /*0fa0*/  F2I.U32.TRUNC.NTZ R2, R2 ;  /* 0x0000000200027305 */ /* 0x000ee2000020f000 */
[----:B--2---:R-:W-:Y:S02]  /*0fb0*/  R2UR UR4, R3 ;  /* 0x00000000030472ca */ /* 0x004fe400000e0000 */
[----:B---3--:R-:W-:Y:S02]  /*0fc0*/  R2UR UR6, R2 ;  /* 0x00000000020672ca */ /* 0x008fe400000e0000 */
[----:B------:R-:W-:-:S09]  /*0fd0*/  PRMT R2, RZ, 0x7610, R2 ;  /* 0x00007610ff027816 */ /* 0x000fd20000000002 */
[----:B------:R-:W-:-:S04]  /*0fe0*/  UIADD3 UR5, UPT, UPT, -UR4, URZ, URZ ;  /* 0x000000ff04057290 */ /* 0x000fc8000fffe1ff */
[----:B------:R-:W-:Y:S02]  /*0ff0*/  UIMAD UR5, UR7, UR5, UR30 ;  /* 0x00000005070572a4 */ /* 0x000fe4000f8e021e */
[----:B------:R-:W-:-:S04]  /*1000*/  UIADD3 UR4, UPT, UPT, -UR6, URZ, URZ ;  /* 0x000000ff06047290 */ /* 0x000fc8000fffe1ff */
[----:B------:R-:W-:Y:S01]  /*1010*/  IMAD.U32 R67, RZ, RZ, UR5 ;  /* 0x00000005ff437e24 */ /* 0x000fe2000f8e00ff */
[----:B------:R-:W-:-:S06]  /*1020*/  UIMAD UR4, UR8, UR4, UR31 ;  /* 0x00000004080472a4 */ /* 0x000fcc000f8e021f */
[----:B------:R-:W-:Y:S01]  /*1030*/  IMAD.U32 R66, RZ, RZ, UR4 ;  /* 0x00000004ff427e24 */ /* 0x000fe2000f8e00ff */
[----:B-1----:R-:W-:Y:S06]  /*1040*/  BRA.U UP4, `(.L_x_17) ;  /* 0x0000000104487547 */ /* 0x002fec000b800000 */
[----:B------:R-:W-:Y:S02]  /*1050*/  R2UR UR4, R66 ;  /* 0x00000000420472ca */ /* 0x000fe400000e0000 */
[----:B------:R-:W-:-:S11]  /*1060*/  R2UR UR8, R67 ;  /* 0x00000000430872ca */ /* 0x000fd600000e0000 */
[----:B------:R-:W-:Y:S02]  /*1070*/  UISETP.NE.AND UP0, UPT, UR4, URZ, UPT ;  /* 0x000000ff0400728c */ /* 0x000fe4000bf05270 */
[----:B------:R-:W-:Y:S02]  /*1080*/  UISETP.NE.AND UP2, UPT, UR8, 0x1, UPT ;  /* 0x000000010800788c */ /* 0x000fe4000bf45270 */
[----:B------:R-:W-:-:S04]  /*1090*/  UISETP.EQ.OR UP0, UPT, UR8, URZ, !UP0 ;  /* 0x000000ff0800728c */ /* 0x000fc8000c702670 */
[----:B------:R-:W-:Y:S02]  /*10a0*/  USEL UR7, URZ, 0x1, !UP0 ;  /* 0x00000001ff077887 */ /* 0x000fe4000c000000 */
[----:B------:R-:W-:-:S04]  /*10b0*/  UISETP.NE.AND UP0, UPT, UR4, URZ, UPT ;  /* 0x000000ff0400728c */ /* 0x000fc8000bf05270 */
[----:B------:R-:W-:-:S04]  /*10c0*/  USEL UR4, URZ, 0x2, UP0 ;  /* 0x00000002ff047887 */ /* 0x000fc80008000000 */
[----:B------:R-:W-:Y:S02]  /*10d0*/  USEL UR6, UR4, 0x2, UP2 ;  /* 0x0000000204067887 */ /* 0x000fe40009000000 */
[----:B------:R-:W-:Y:S02]  /*10e0*/  USEL UR4, URZ, 0x4, UP0 ;  /* 0x00000004ff047887 */ /* 0x000fe40008000000 */
[----:B------:R-:W-:-:S04]  /*10f0*/  UISETP.NE.AND UP2, UPT, UR8, 0x2, UPT ;  /* 0x000000020800788c */ /* 0x000fc8000bf45270 */
[----:B------:R-:W-:Y:S02]  /*1100*/  USEL UR5, UR4, 0x4, UP2 ;  /* 0x0000000404057887 */ /* 0x000fe40009000000 */
[----:B------:R-:W-:Y:S02]  /*1110*/  USEL UR4, URZ, 0x8, UP0 ;  /* 0x00000008ff047887 */ /* 0x000fe40008000000 */
[----:B------:R-:W-:Y:S02]  /*1120*/  UISETP.NE.AND UP0, UPT, UR8, 0x3, UPT ;  /* 0x000000030800788c */ /* 0x000fe4000bf05270 */
[----:B------:R-:W-:Y:S02]  /*1130*/  UIADD3 UR5, UPT, UPT, UR5, UR6, UR7 ;  /* 0x0000000605057290 */ /* 0x000fe4000fffe007 */
[----:B------:R-:W-:-:S04]  /*1140*/  USEL UR4, UR4, 0x8, UP0 ;  /* 0x0000000804047887 */ /* 0x000fc80008000000 */
[----:B------:R-:W-:-:S06]  /*1150*/  UIADD3 UR4, UPT, UPT, UR5, UR4, URZ ;  /* 0x0000000405047290 */ /* 0x000fcc000fffe0ff */
[----:B------:R-:W-:-:S07]  /*1160*/  IMAD.U32 R2, RZ, RZ, UR4 ;  /* 0x00000004ff027e24 */ /* 0x000fce000f8e00ff */
.L_x_17:
[----:B------:R-:W1:Y:S01]  /*1170*/  S2UR UR36, SR_CTAID.Z ;  /* 0x00000000002479c3 */ /* 0x000e620000002700 */
[----:B------:R-:W-:-:S09]  /*1180*/  UISETP.GE.AND UP0, UPT, UR19, 0x1, UPT ;  /* 0x000000011300788c */ /* 0x000fd2000bf06270 */
[----:B------:R-:W-:Y:S05]  /*1190*/  BRA.U !UP0, `(.L_x_18) ;  /* 0x0000000108d47547 */ /* 0x000fea000b800000 */
[----:B------:R-:W2:Y:S01]  /*11a0*/  LDCU.128 UR12, c[0x0][0xb10] ;  /* 0x00016200ff0c77ac */ /* 0x000ea20008000c00 */
[----:B------:R-:W3:Y:S01]  /*11b0*/  LDCU UR20, c[0x0][0xb0c] ;  /* 0x00016180ff1477ac */ /* 0x000ee20008000800 */
[----:B------:R-:W4:Y:S01]  /*11c0*/  LDCU UR6, c[0x0][0x370] ;  /* 0x00006e00ff0677ac */ /* 0x000f220008000800 */
[----:B------:R-:W1:Y:S01]  /*11d0*/  LDCU UR7, c[0x0][0x374] ;  /* 0x00006e80ff0777ac */ /* 0x000e620008000800 */
[----:B------:R-:W1:Y:S01]  /*11e0*/  LDCU UR21, c[0x0][0xb20] ;  /* 0x00016400ff1577ac */ /* 0x000e620008000800 */
[----:B--2---:R-:W-:Y:S02]  /*11f0*/  UIMAD.WIDE.U32 UR4, UR30, UR12, URZ ;  /* 0x0000000c1e0472a5 */ /* 0x004fe4000f8e00ff */
[----:B---3--:R-:W-:Y:S01]  /*1200*/  UISETP.NE.AND UP0, UPT, UR20, 0x1, UPT ;  /* 0x000000011400788c */ /* 0x008fe2000bf05270 */
[----:B------:R-:W2:Y:S01]  /*1210*/  LDCU.64 UR8, c[0x0][0xb28] ;  /* 0x00016500ff0877ac */ /* 0x000ea20008000a00 */
[----:B----4-:R-:W-:-:S03]  /*1220*/  UIMAD.WIDE.U32 UR10, UR6, UR12, URZ ;  /* 0x0000000c060a72a5 */ /* 0x010fc6000f8e00ff */
[----:B------:R-:W-:Y:S01]  /*1230*/  UMOV UR4, UR5 ;  /* 0x0000000500047c82 */ /* 0x000fe20008000000 */
[----:B------:R-:W-:Y:S02]  /*1240*/  UISETP.NE.AND UP2, UPT, UR19, 0x1, UPT ;  /* 0x000000011300788c */ /* 0x000fe4000bf45270 */
[----:B------:R-:W-:Y:S01]  /*1250*/  USHF.R.U32.HI UR4, URZ, UR13, UR4 ;  /* 0x0000000dff047299 */ /* 0x000fe20008011604 */
[----:B------:R-:W-:Y:S01]  /*1260*/  UMOV UR10, UR11 ;  /* 0x0000000b000a7c82 */ /* 0x000fe20008000000 */
[----:B------:R-:W-:Y:S02]  /*1270*/  UIMAD.WIDE.U32 UR16, UR31, UR15, URZ ;  /* 0x0000000f1f1072a5 */ /* 0x000fe4000f8e00ff */
[----:B------:R-:W-:Y:S02]  /*1280*/  USEL UR5, UR30, UR4, !UP0 ;  /* 0x000000041e057287 */ /* 0x000fe4000c000000 */
[----:B------:R-:W-:Y:S02]  /*1290*/  @UP0 USHF.R.U32.HI UR6, URZ, UR13, UR10 ;  /* 0x0000000dff060299 */ /* 0x000fe4000801160a */
[----:B------:R-:W-:-:S02]  /*12a0*/  UISETP.NE.AND UP0, UPT, UR14, 0x1, UPT ;  /* 0x000000010e00788c */ /* 0x000fc4000bf05270 */
[----:B-1----:R-:W-:Y:S02]  /*12b0*/  UIMAD.WIDE.U32 UR10, UR7, UR15, URZ ;  /* 0x0000000f070a72a5 */ /* 0x002fe4000f8e00ff */
[----:B--2---:R-:W-:Y:S01]  /*12c0*/  UIMAD.WIDE.U32 UR12, UR6, UR8, URZ ;  /* 0x00000008060c72a5 */ /* 0x004fe2000f8e00ff */
[----:B------:R-:W-:Y:S02]  /*12d0*/  UMOV UR4, UR17 ;  /* 0x0000001100047c82 */ /* 0x000fe40008000000 */
[----:B------:R-:W-:Y:S02]  /*12e0*/  USHF.R.U32.HI UR4, URZ, UR21, UR4 ;  /* 0x00000015ff047299 */ /* 0x000fe40008011604 */
[----:B------:R-:W-:Y:S02]  /*12f0*/  UMOV UR10, UR11 ;  /* 0x0000000b000a7c82 */ /* 0x000fe40008000000 */
[----:B------:R-:W-:Y:S01]  /*1300*/  UMOV UR12, UR13 ;  /* 0x0000000d000c7c82 */ /* 0x000fe20008000000 */
[----:B------:R-:W-:-:S02]  /*1310*/  @UP0 USHF.R.U32.HI UR7, URZ, UR21, UR10 ;  /* 0x00000015ff070299 */ /* 0x000fc4000801160a */
[----:B------:R-:W-:Y:S02]  /*1320*/  USEL UR4, UR31, UR4, !UP0 ;  /* 0x000000041f047287 */ /* 0x000fe4000c000000 */
[----:B------:R-:W-:Y:S02]  /*1330*/  UIMAD.WIDE.U32 UR10, UR7, UR8, URZ ;  /* 0x00000008070a72a5 */ /* 0x000fe4000f8e00ff */
[----:B------:R-:W-:Y:S02]  /*1340*/  @UP2 USHF.R.U32.HI UR6, URZ, UR9, UR12 ;  /* 0x00000009ff062299 */ /* 0x000fe4000801160c */
[----:B------:R-:W-:-:S03]  /*1350*/  UIMAD.WIDE.U32 UR12, UR4, UR8, URZ ;  /* 0x00000008040c72a5 */ /* 0x000fc6000f8e00ff */
[----:B------:R-:W-:Y:S02]  /*1360*/  UMOV UR10, UR11 ;  /* 0x0000000b000a7c82 */ /* 0x000fe40008000000 */
[----:B------:R-:W-:Y:S02]  /*1370*/  @UP2 USHF.R.U32.HI UR7, URZ, UR9, UR10 ;  /* 0x00000009ff072299 */ /* 0x000fe4000801160a */
[----:B------:R-:W-:Y:S02]  /*1380*/  UIMAD UR10, UR6, UR19, URZ ;  /* 0x00000013060a72a4 */ /* 0x000fe4000f8e02ff */
[----:B------:R-:W-:-:S04]  /*1390*/  UIMAD UR7, UR7, UR19, URZ ;  /* 0x00000013070772a4 */ /* 0x000fc8000f8e02ff */
[----:B------:R-:W-:-:S03]  /*13a0*/  UISETP.GE.AND UP0, UPT, UR4, UR7, UPT ;  /* 0x000000070400728c */ /* 0x000fc6000bf06270 */
[----:B------:R-:W-:Y:S01]  /*13b0*/  UMOV UR7, UR13 ;  /* 0x0000000d00077c82 */ /* 0x000fe20008000000 */
[----:B------:R-:W-:Y:S02]  /*13c0*/  UISETP.GE.OR UP0, UPT, UR5, UR10, UP0 ;  /* 0x0000000a0500728c */ /* 0x000fe40008706670 */
[----:B------:R-:W-:Y:S02]  /*13d0*/  UIMAD.WIDE.U32 UR10, UR5, UR8, URZ ;  /* 0x00000008050a72a5 */ /* 0x000fe4000f8e00ff */
[----:B------:R-:W-:Y:S02]  /*13e0*/  USHF.R.U32.HI UR7, URZ, UR9, UR7 ;  /* 0x00000009ff077299 */ /* 0x000fe40008011607 */
[----:B------:R-:W-:Y:S02]  /*13f0*/  UIADD3 UR10, UPT, UPT, -UR4, URZ, URZ ;  /* 0x000000ff040a7290 */ /* 0x000fe4000fffe1ff */
[----:B------:R-:W-:Y:S02]  /*1400*/  USEL UR7, UR4, UR7, !UP2 ;  /* 0x0000000704077287 */ /* 0x000fe4000d000000 */
[----:B------:R-:W-:Y:S01]  /*1410*/  UIMAD UR10, UR14, UR10, UR31 ;  /* 0x0000000a0e0a72a4 */ /* 0x000fe2000f8e021f */
[----:B------:R-:W-:Y:S01]  /*1420*/  @!UP0 UMOV UR8, UR11 ;  /* 0x0000000b00088c82 */ /* 0x000fe20008000000 */
[----:B------:R-:W-:-:S02]  /*1430*/  UIADD3 UR11, UPT, UPT, -UR5, URZ, URZ ;  /* 0x000000ff050b7290 */ /* 0x000fc4000fffe1ff */
[----:B------:R-:W-:Y:S02]  /*1440*/  @!UP0 USHF.R.U32.HI UR8, URZ, UR9, UR8 ;  /* 0x00000009ff088299 */ /* 0x000fe40008011608 */
[----:B------:R-:W-:Y:S02]  /*1450*/  UIADD3 UR9, UPT, UPT, -UR7, URZ, URZ ;  /* 0x000000ff07097290 */ /* 0x000fe4000fffe1ff */
[----:B------:R-:W-:Y:S02]  /*1460*/  @!UP0 USEL UR8, UR5, UR8, !UP2 ;  /* 0x0000000805088287 */ /* 0x000fe4000d000000 */
[----:B------:R-:W-:Y:S02]  /*1470*/  UIMAD UR9, UR19, UR9, UR4 ;  /* 0x00000009130972a4 */ /* 0x000fe4000f8e0204 */
[----:B------:R-:W-:Y:S02]  /*1480*/  @!UP0 UIADD3 UR7, UPT, UPT, UR7, -UR8, URZ ;  /* 0x8000000807078290 */ /* 0x000fe4000fffe0ff */
[----:B------:R-:W-:-:S02]  /*1490*/  @!UP0 UIMAD UR6, UR9, UR6, UR8 ;  /* 0x00000006090682a4 */ /* 0x000fc4000f8e0208 */
[----:B------:R-:W-:Y:S02]  /*14a0*/  @!UP0 UIMAD UR4, UR7, UR19, UR5 ;  /* 0x00000013070482a4 */ /* 0x000fe4000f8e0205 */
[----:B------:R-:W-:Y:S02]  /*14b0*/  UIMAD UR30, UR20, UR11, UR30 ;  /* 0x0000000b141e72a4 */ /* 0x000fe4000f8e021e */
[----:B------:R-:W-:Y:S01]  /*14c0*/  UIMAD UR31, UR4, UR14, UR10 ;  /* 0x0000000e041f72a4 */ /* 0x000fe2000f8e020a */
[----:B------:R-:W-:Y:S02]  /*14d0*/  @!UP0 UMOV UR5, UR6 ;  /* 0x0000000600058c82 */ /* 0x000fe40008000000 */
[----:B------:R-:W-:-:S12]  /*14e0*/  UIMAD UR30, UR5, UR20, UR30 ;  /* 0x00000014051e72a4 */ /* 0x000fd8000f8e021e */
.L_x_18:
[----:B------:R-:W-:-:S09]  /*14f0*/  UISETP.NE.AND UP0, UPT, UR22, 0x1, UPT ;  /* 0x000000011600788c */ /* 0x000fd2000bf05270 */
[----:B------:R-:W-:Y:S05]  /*1500*/  BRA.U UP0, `(.L_x_19) ;  /* 0x0000000100407547 */ /* 0x000fea000b800000 */
[----:B------:R-:W2:Y:S01]  /*1510*/  LDCU.128 UR8, c[0x0][0xb10] ;  /* 0x00016200ff0877ac */ /* 0x000ea20008000c00 */
[----:B------:R-:W3:Y:S01]  /*1520*/  LDCU UR12, c[0x0][0xb0c] ;  /* 0x00016180ff0c77ac */ /* 0x000ee20008000800 */
[----:B------:R-:W4:Y:S01]  /*1530*/  LDCU UR13, c[0x0][0xb20] ;  /* 0x00016400ff0d77ac */ /* 0x000f220008000800 */
[----:B--2---:R-:W-:Y:S02]  /*1540*/  UIMAD.WIDE.U32 UR4, UR30, UR8, URZ ;  /* 0x000000081e0472a5 */ /* 0x004fe4000f8e00ff */
[----:B------:R-:W-:Y:S02]  /*1550*/  UIMAD.WIDE.U32 UR6, UR31, UR11, URZ ;  /* 0x0000000b1f0672a5 */ /* 0x000fe4000f8e00ff */
[----:B---3--:R-:W-:Y:S02]  /*1560*/  UISETP.NE.AND UP0, UPT, UR12, 0x1, UPT ;  /* 0x000000010c00788c */ /* 0x008fe4000bf05270 */
[----:B------:R-:W-:-:S03]  /*1570*/  USHF.R.U32.HI UR5, URZ, UR9, UR5 ;  /* 0x00000009ff057299 */ /* 0x000fc60008011605 */
[----:B------:R-:W-:Y:S01]  /*1580*/  UMOV UR4, UR7 ;  /* 0x0000000700047c82 */ /* 0x000fe20008000000 */
[----:B------:R-:W-:Y:S02]  /*1590*/  USEL UR5, UR30, UR5, !UP0 ;  /* 0x000000051e057287 */ /* 0x000fe4000c000000 */
[----:B------:R-:W-:Y:S02]  /*15a0*/  UISETP.NE.AND UP0, UPT, UR10, 0x1, UPT ;  /* 0x000000010a00788c */ /* 0x000fe4000bf05270 */
[----:B----4-:R-:W-:-:S04]  /*15b0*/  USHF.R.U32.HI UR4, URZ, UR13, UR4 ;  /* 0x0000000dff047299 */ /* 0x010fc80008011604 */
[----:B------:R-:W-:-:S04]  /*15c0*/  USEL UR4, UR31, UR4, !UP0 ;  /* 0x000000041f047287 */ /* 0x000fc8000c000000 */
[----:B------:R-:W-:Y:S02]  /*15d0*/  UIADD3 UR6, UPT, UPT, UR5, -UR4, URZ ;  /* 0x8000000405067290 */ /* 0x000fe4000fffe0ff */
[----:B------:R-:W-:Y:S02]  /*15e0*/  UIADD3 UR4, UPT, UPT, -UR5, UR4, URZ ;  /* 0x0000000405047290 */ /* 0x000fe4000fffe1ff */
[----:B------:R-:W-:Y:S02]  /*15f0*/  UIMAD UR31, UR6, UR10, UR31 ;  /* 0x0000000a061f72a4 */ /* 0x000fe4000f8e021f */
[----:B------:R-:W-:-:S12]  /*1600*/  UIMAD UR30, UR4, UR12, UR30 ;  /* 0x0000000c041e72a4 */ /* 0x000fd8000f8e021e */
.L_x_19:
[----:B------:R-:W-:Y:S01]  /*1610*/  UISETP.NE.AND UP0, UPT, UR18, 0x2, UPT ;  /* 0x000000021200788c */ /* 0x000fe2000bf05270 */
[----:B------:R-:W-:Y:S09]  /*1620*/  BRA.U !UP6, `(.L_x_20) ;  /* 0x000000010e0c7547 */ /* 0x000ff2000b800000 */
[----:B------:R-:W-:Y:S01]  /*1630*/  UCGABAR_WAIT ;  /* 0x0000000000007dc7 */ /* 0x000fe20008000000 */
[----:B------:R-:W-:Y:S01]  /*1640*/  CCTL.IVALL ;  /* 0x00000000ff00798f */ /* 0x000fe20002000000 */
[----:B------:R-:W-:Y:S05]  /*1650*/  BRA `(.L_x_21) ;  /* 0x0000000000047947 */ /* 0x000fea0003800000 */
.L_x_20:
[----:B------:R-:W-:Y:S06]  /*1660*/  BAR.SYNC.DEFER_BLOCKING 0x0 ;  /* 0x0000000000007b1d */ /* 0x000fec0000010000 */
.L_x_21:
[----:B------:R-:W-:Y:S05]  /*1670*/  BRA.U UP0, `(.L_x_22) ;  /* 0x0000001100c87547 */ /* 0x000fea000b800000 */
[----:B------:R-:W2:Y:S01]  /*1680*/  LDCU UR6, c[0x0][0x38c] ;  /* 0x00007180ff0677ac */ /* 0x000ea20008000800 */
[----:B------:R-:W3:Y:S01]  /*1690*/  S2UR UR7, SR_CgaCtaId ;  /* 0x00000000000779c3 */ /* 0x000ee20000008800 */
[----:B------:R-:W-:Y:S01]  /*16a0*/  PLOP3.LUT P1, PT, PT, PT, UP3, 0x80, 0x8 ;  /* 0x000000000008781c */ /* 0x000fe20003f2f038 */
[----:B------:R-:W-:Y:S01]  /*16b0*/  IMAD.MOV.U32 R12, RZ, RZ, 0x1 ;  /* 0x00000001ff0c7424 */ /* 0x000fe200078e00ff */
[----:B------:R-:W-:Y:S01]  /*16c0*/  UMOV UR13, 0x400 ;  /* 0x00000400000d7882 */ /* 0x000fe20000000000 */
[----:B------:R-:W-:Y:S01]  /*16d0*/  UISETP.NE.AND UP1, UPT, UR18, URZ, UPT ;  /* 0x000000ff1200728c */ /* 0x000fe2000bf25270 */
[----:B------:R-:W-:Y:S01]  /*16e0*/  ISETP.EQ.OR P2, PT, R0, RZ, P3 ;  /* 0x000000ff0000720c */ /* 0x000fe20001f42670 */
[----:B------:R-:W-:Y:S01]  /*16f0*/  USEL UR24, URZ, 0x1, UP5 ;  /* 0x00000001ff187887 */ /* 0x000fe2000a800000 */
[----:B------:R-:W-:Y:S02]  /*1700*/  PLOP3.LUT P1, PT, P1, PT, PT, 0x8, 0x80 ;  /* 0x000000000080781c */ /* 0x000fe40000f2e170 */
[----:B------:R-:W-:Y:S01]  /*1710*/  CS2R R10, SRZ ;  /* 0x00000000000a7805 */ /* 0x000fe2000001ff00 */
[----:B------:R-:W-:Y:S01]  /*1720*/  IMAD.MOV.U32 R9, RZ, RZ, RZ ;  /* 0x000000ffff097224 */ /* 0x000fe200078e00ff */
[----:B------:R-:W4:Y:S01]  /*1730*/  LDCU UR39, c[0x0][0x370] ;  /* 0x00006e00ff2777ac */ /* 0x000f220008000800 */
[----:B------:R-:W-:Y:S01]  /*1740*/  IMAD.MOV.U32 R8, RZ, RZ, 0x1 ;  /* 0x00000001ff087424 */ /* 0x000fe200078e00ff */
[----:B------:R-:W1:Y:S01]  /*1750*/  LDCU.64 UR28, c[0x0][0x348] ;  /* 0x00006900ff1c77ac */ /* 0x000e620008000a00 */
[----:B--2---:R-:W-:-:S02]  /*1760*/  UIADD3 UR5, UPT, UPT, UR6, 0x1f, URZ ;  /* 0x0000001f06057890 */ /* 0x004fc4000fffe0ff */
[----:B------:R-:W-:Y:S02]  /*1770*/  UIADD3 UR44, UPT, UPT, UR6, 0x3e, URZ ;  /* 0x0000003e062c7890 */ /* 0x000fe4000fffe0ff */
[----:B------:R-:W-:Y:S02]  /*1780*/  USHF.R.S32.HI UR4, URZ, 0x1f, UR5 ;  /* 0x0000001fff047899 */ /* 0x000fe40008011405 */
[----:B---3--:R-:W-:Y:S02]  /*1790*/  USHF.L.U32 UR25, UR7, 0xd, URZ ;  /* 0x0000000d07197899 */ /* 0x008fe400080006ff */
[----:B------:R-:W-:Y:S02]  /*17a0*/  ULEA.HI UR4, UR4, UR5, URZ, 0x5 ;  /* 0x0000000504047291 */ /* 0x000fe4000f8f28ff */
[----:B------:R-:W-:Y:S02]  /*17b0*/  UIADD3 UR5, UPT, UPT, UR6, -0x1, URZ ;  /* 0xffffffff06057890 */ /* 0x000fe4000fffe0ff */
[----:B------:R-:W-:-:S02]  /*17c0*/  USHF.R.S32.HI UR41, URZ, 0x5, UR4 ;  /* 0x00000005ff297899 */ /* 0x000fc40008011404 */
[----:B------:R-:W-:Y:S02]  /*17d0*/  UISETP.GE.U32.AND UP2, UPT, UR5, -0x3f, UPT ;  /* 0xffffffc10500788c */ /* 0x000fe4000bf46070 */
[----:B------:R-:W-:Y:S02]  /*17e0*/  UISETP.LT.U32.AND UP0, UPT, UR41, 0x4, UPT ;  /* 0x000000042900788c */ /* 0x000fe4000bf01070 */
[----:B------:R-:W-:Y:S02]  /*17f0*/  USHF.L.U32 UR43, UR7, 0x6, URZ ;  /* 0x00000006072b7899 */ /* 0x000fe400080006ff */
[----:B------:R-:W-:Y:S02]  /*1800*/  USEL UR40, UR41, 0x4, UP0 ;  /* 0x0000000429287887 */ /* 0x000fe40008000000 */
[----:B------:R-:W-:Y:S02]  /*1810*/  ULOP3.LUT UR25, UR25, 0x6000, URZ, 0xc0, !UPT ;  /* 0x0000600019197892 */ /* 0x000fe4000f8ec0ff */
[----:B------:R-:W-:-:S02]  /*1820*/  UIADD3 UR21, UPT, UPT, UR40, -0x1, URZ ;  /* 0xffffffff28157890 */ /* 0x000fc4000fffe0ff */
[----:B------:R-:W-:Y:S02]  /*1830*/  ULEA UR13, UR7, UR13, 0x18 ;  /* 0x0000000d070d7291 */ /* 0x000fe4000f8ec0ff */
[----:B------:R-:W-:Y:S01]  /*1840*/  @UP2 UIADD3 UR21, UPT, UPT, UR40, URZ, URZ ;  /* 0x000000ff28152290 */ /* 0x000fe2000fffe0ff */
[----:B------:R-:W2:Y:S01]  /*1850*/  LDCU UR38, c[0x0][0x374] ;  /* 0x00006e80ff2677ac */ /* 0x000ea20008000800 */
[----:B------:R-:W-:Y:S02]  /*1860*/  ULOP3.LUT UR43, UR43, 0xc0, URZ, 0xc0, !UPT ;  /* 0x000000c02b2b7892 */ /* 0x000fe4000f8ec0ff */
[----:B------:R-:W-:Y:S02]  /*1870*/  USEL UR24, UR24, 0x2, UP1 ;  /* 0x0000000218187887 */ /* 0x000fe40008800000 */
[----:B------:R-:W-:Y:S02]  /*1880*/  UIADD3 UR25, UPT, UPT, UR13, 0x10800, UR25 ;  /* 0x000108000d197890 */ /* 0x000fe4000fffe019 */
[----:B------:R-:W-:-:S02]  /*1890*/  UIADD3 UR42, UPT, UPT, UR41, -UR40, URZ ;  /* 0x80000028292a7290 */ /* 0x000fc4000fffe0ff */
[----:B------:R-:W-:Y:S01]  /*18a0*/  UIADD3 UR21, UPT, UPT, UR21, 0x1, URZ ;  /* 0x0000000115157890 */ /* 0x000fe2000fffe0ff */
[----:B-1--4-:R-:W-:-:S11]  /*18b0*/  UMOV UR5, URZ ;  /* 0x000000ff00057c82 */ /* 0x012fd60008000000 */
.L_x_42:
[----:B-1----:R-:W1:Y:S02]  /*18c0*/  S2UR UR4, SR_CgaCtaId ;  /* 0x00000000000479c3 */ /* 0x002e640000008800 */
[----:B-1----:R-:W-:-:S09]  /*18d0*/  UISETP.NE.AND UP0, UPT, UR4, URZ, UPT ;  /* 0x000000ff0400728c */ /* 0x002fd2000bf05270 */
[----:B------:R-:W-:Y:S05]  /*18e0*/  BRA.U UP0, `(.L_x_23) ;  /* 0x0000000100287547 */ /* 0x000fea000b800000 */
[----:B------:R-:W-:Y:S02]  /*18f0*/  LEA R0, R9, UR13, 0x3 ;  /* 0x0000000d09007c11 */ /* 0x000fe4000f8e18ff */
[----:B------:R-:W-:-:S04]  /*1900*/  SHF.L.U32 R3, R8, 0x1f, RZ ;  /* 0x0000001f08037819 */ /* 0x000fc800000006ff */
[----:B------:R-:W1:Y:S02]  /*1910*/  SYNCS.PHASECHK.TRANS64.TRYWAIT P0, [R0+URZ+0x100], R3 ;  /* 0x00010003000075a7 */ /* 0x000e6400080011ff */
[----:B-1----:R-:W-:Y:S05]  /*1920*/  @!P0 BRA `(.L_x_24) ;  /* 0x0000008c00a08947 */ /* 0x002fea0003800000 */
.L_x_174:
[----:B------:R3:W-:Y:S01]  /*1930*/  SYNCS.ARRIVE.TRANS64.A1T0 RZ, [R0+URZ+0xf0], RZ ;  /* 0x0000f0ff00ff79a7 */ /* 0x0007e200081000ff */
[----:B------:R-:W-:-:S05]  /*1940*/  VIADD R9, R9, 0x1 ;  /* 0x0000000109097836 */ /* 0x000fca0000000000 */
[----:B------:R-:W-:-:S04]  /*1950*/  ISETP.NE.AND P0, PT, R9, 0x2, PT ;  /* 0x000000020900780c */ /* 0x000fc80003f05270 */
[----:B-1----:R-:W-:Y:S02]  /*1960*/  SEL R3, RZ, 0x1, P0 ;  /* 0x00000001ff037807 */ /* 0x002fe40000000000 */
[----:B------:R-:W-:Y:S02]  /*1970*/  SEL R9, R9, RZ, P0 ;  /* 0x000000ff09097207 */ /* 0x000fe40000000000 */
[----:B------:R-:W-:-:S07]  /*1980*/  LOP3.LUT R8, R8, R3, RZ, 0x3c, !PT ;  /* 0x0000000308087212 */ /* 0x000fce00078e3cff */
.L_x_23:
[----:B------:R-:W-:Y:S01]  /*1990*/  ULEA UR4, UR5, UR13, 0x3 ;  /* 0x0000000d05047291 */ /* 0x000fe2000f8e18ff */
[----:B---3--:R-:W-:Y:S01]  /*19a0*/  SHF.L.U32 R0, R12, 0x1f, RZ ;  /* 0x0000001f0c007819 */ /* 0x008fe200000006ff */
[----:B------:R-:W-:Y:S02]  /*19b0*/  UISETP.GE.U32.AND UP0, UPT, UR44, 0x3f, UPT ;  /* 0x0000003f2c00788c */ /* 0x000fe4000bf06070 */
[----:B------:R-:W-:Y:S02]  /*19c0*/  USHF.L.U32 UR35, UR30, 0x6, URZ ;  /* 0x000000061e237899 */ /* 0x000fe400080006ff */
[----:B------:R-:W-:Y:S01]  /*19d0*/  ULEA UR19, UR31, UR43, 0x8 ;  /* 0x0000002b1f137291 */ /* 0x000fe2000f8e40ff */
[----:B------:R-:W-:Y:S02]  /*19e0*/  UMOV UR6, URZ ;  /* 0x000000ff00067c82 */ /* 0x000fe40008000000 */
[----:B------:R1:W3:Y:S02]  /*19f0*/  SYNCS.PHASECHK.TRANS64.TRYWAIT P0, [UR4+0x20], R0 ;  /* 0x00002000ff0075a7 */ /* 0x0002e40008001104 */
[----:B------:R-:W-:Y:S07]  /*1a00*/  BRA.U !UP0, `(.L_x_25) ;  /* 0x0000000108b87547 */ /* 0x000fee000b800000 */
[----:B------:R-:W-:Y:S01]  /*1a10*/  UMOV UR10, URZ ;  /* 0x000000ff000a7c82 */ /* 0x000fe20008000000 */
[----:B------:R-:W-:-:S05]  /*1a20*/  UMOV UR4, UR5 ;  /* 0x0000000500047c82 */ /* 0x000fca0008000000 */
.L_x_31:
[----:B------:R-:W-:Y:S01]  /*1a30*/  ULEA UR33, UR4, UR13, 0x3 ;  /* 0x0000000d04217291 */ /* 0x000fe2000f8e18ff */
[----:B---3--:R-:W-:Y:S01]  /*1a40*/  @!P3 MOV R2, 0xa000 ;  /* 0x0000a0000002b802 */ /* 0x008fe20000000f00 */
[----:B-1-34-:R-:W-:Y:S10]  /*1a50*/  @P0 BRA `(.L_x_26) ;  /* 0x00000000000c0947 */ /* 0x01aff40003800000 */
[----:B------:R-:W-:-:S04]  /*1a60*/  SHF.L.U32 R3, R12, 0x1f, RZ ;  /* 0x0000001f0c037819 */ /* 0x000fc800000006ff */
[----:B------:R-:W3:Y:S02]  /*1a70*/  SYNCS.PHASECHK.TRANS64.TRYWAIT P0, [UR33+0x20], R3 ;  /* 0x00002003ff0075a7 */ /* 0x000ee40008001121 */
[----:B---3--:R-:W-:Y:S05]  /*1a80*/  @!P0 BRA `(.L_x_27) ;  /* 0x0000008c005c8947 */ /* 0x008fea0003800000 */
.L_x_26:
[----:B------:R3:W-:Y:S01]  /*1a90*/  @!P3 SYNCS.ARRIVE.TRANS64 RZ, [UR33], R2 ;  /* 0x00000002ffffb9a7 */ /* 0x0007e20008000021 */
[----:B------:R-:W-:-:S04]  /*1aa0*/  ULOP3.LUT UR5, UR24, 0x2, URZ, 0xfc, !UPT ;  /* 0x0000000218057892 */ /* 0x000fc8000f8efcff */
[----:B------:R-:W-:-:S09]  /*1ab0*/  UISETP.NE.AND UP0, UPT, UR5, 0x2, UPT ;  /* 0x000000020500788c */ /* 0x000fd2000bf05270 */
[----:B------:R-:W-:Y:S05]  /*1ac0*/  BRA.U UP0, `(.L_x_28) ;  /* 0x0000000100047547 */ /* 0x000fea000b800000 */
[----:B--2---:R-:W-:Y:S05]  /*1ad0*/  BPT.TRAP 0x1 ;  /* 0x000000040000795c */ /* 0x004fea0000300000 */
.L_x_28:
[----:B------:R-:W-:Y:S04]  /*1ae0*/  BSSY.RECONVERGENT B0, `(.L_x_29) ;  /* 0x0000003000007945 */ /* 0x000fe80003800200 */
[----:B------:R-:W-:Y:S05]  /*1af0*/  @P2 BRA `(.L_x_30) ;  /* 0x0000000000042947 */ /* 0x000fea0003800000 */
[----:B--2---:R-:W-:Y:S05]  /*1b00*/  BPT.TRAP 0x1 ;  /* 0x000000040000795c */ /* 0x004fea0000300000 */
.L_x_30:
[----:B--2---:R-:W-:Y:S05]  /*1b10*/  BSYNC.RECONVERGENT B0 ;  /* 0x0000000000007941 */ /* 0x004fea0003800200 */
.L_x_29:
[----:B------:R-:W-:Y:S02]  /*1b20*/  UIADD3 UR5, UPT, UPT, UR4, 0x1, URZ ;  /* 0x0000000104057890 */ /* 0x000fe4000fffe0ff */
[----:B------:R-:W-:Y:S02]  /*1b30*/  USHF.L.U32 UR34, UR10, 0x5, URZ ;  /* 0x000000050a227899 */ /* 0x000fe400080006ff */
[----:B------:R-:W-:Y:S02]  /*1b40*/  UISETP.NE.AND UP0, UPT, UR5, 0x4, UPT ;  /* 0x000000040500788c */ /* 0x000fe4000bf05270 */
[----:B------:R-:W-:Y:S02]  /*1b50*/  UIADD3 UR10, UPT, UPT, UR10, 0x1, URZ ;  /* 0x000000010a0a7890 */ /* 0x000fe4000fffe0ff */
[----:B------:R-:W-:Y:S02]  /*1b60*/  USEL UR7, URZ, 0x1, UP0 ;  /* 0x00000001ff077887 */ /* 0x000fe40008000000 */
[----:B------:R-:W-:-:S02]  /*1b70*/  USEL UR5, UR5, URZ, UP0 ;  /* 0x000000ff05057287 */ /* 0x000fc40008000000 */
[----:B------:R-:W-:Y:S02]  /*1b80*/  ULEA UR32, UR4, UR13, 0xd ;  /* 0x0000000d04207291 */ /* 0x000fe4000f8e68ff */
[----:B------:R-:W-:Y:S01]  /*1b90*/  ULEA UR6, UR5, UR13, 0x3 ;  /* 0x0000000d05067291 */ /* 0x000fe2000f8e18ff */
[----:B------:R-:W-:Y:S01]  /*1ba0*/  LOP3.LUT R12, R12, UR7, RZ, 0x3c, !PT ;  /* 0x000000070c0c7c12 */ /* 0x000fe2000f8e3cff */
[----:B------:R-:W-:Y:S02]  /*1bb0*/  UIADD3 UR8, UP1, UPT, UR28, 0x80, URZ ;  /* 0x000000801c087890 */ /* 0x000fe4000ff3e0ff */
[----:B------:R-:W-:Y:S01]  /*1bc0*/  UIADD3 UR32, UPT, UPT, UR32, 0x8800, URZ ;  /* 0x0000880020207890 */ /* 0x000fe2000fffe0ff */
[----:B-1----:R-:W-:Y:S01]  /*1bd0*/  SHF.L.U32 R0, R12, 0x1f, RZ ;  /* 0x0000001f0c007819 */ /* 0x002fe200000006ff */
[----:B------:R-:W-:Y:S02]  /*1be0*/  UIADD3.X UR9, UPT, UPT, URZ, UR29, URZ, UP1, !UPT ;  /* 0x0000001dff097290 */ /* 0x000fe40008ffe4ff */
[----:B------:R-:W-:Y:S01]  /*1bf0*/  ULEA UR16, UR4, UR25, 0xf ;  /* 0x0000001904107291 */ /* 0x000fe2000f8e78ff */
[----:B------:R4:W1:Y:S01]  /*1c00*/  SYNCS.PHASECHK.TRANS64.TRYWAIT P0, [UR6+0x20], R0 ;  /* 0x00002000ff0075a7 */ /* 0x0008620008001106 */
[----:B------:R-:W-:Y:S01]  /*1c10*/  UIADD3 UR6, UP0, UPT, UR28, 0x180, URZ ;  /* 0x000001801c067890 */ /* 0x000fe2000ff1e0ff */
[----:B------:R-:W-:Y:S01]  /*1c20*/  UMOV UR14, 0x0 ;  /* 0x00000000000e7882 */ /* 0x000fe20000000000 */
[----:B------:R-:W-:-:S02]  /*1c30*/  UMOV UR15, 0x10000000 ;  /* 0x10000000000f7882 */ /* 0x000fc40000000000 */
[----:B------:R-:W-:Y:S01]  /*1c40*/  UIADD3.X UR7, UPT, UPT, URZ, UR29, URZ, UP0, !UPT ;  /* 0x0000001dff077290 */ /* 0x000fe200087fe4ff */
[----:B------:R-:W-:Y:S01]  /*1c50*/  UTMALDG.3D [UR32], [UR8], desc[UR14] ;  /* 0x00000e20080075b4 */ /* 0x000fe20008011000 */
[----:B------:R-:W-:Y:S01]  /*1c60*/  UISETP.NE.AND UP0, UPT, UR10, UR21, UPT ;  /* 0x000000150a00728c */ /* 0x000fe2000bf05270 */
[----:B------:R-:W-:Y:S01]  /*1c70*/  UMOV UR4, 0xf0000 ;  /* 0x000f000000047882 */ /* 0x000fe20000000000 */
[----:B------:R-:W-:Y:S01]  /*1c80*/  UMOV UR20, UR36 ;  /* 0x0000002400147c82 */ /* 0x000fe20008000000 */
[----:B------:R-:W-:Y:S01]  /*1c90*/  UMOV UR17, UR33 ;  /* 0x0000002100117c82 */ /* 0x000fe20008000000 */
[----:B------:R-:W-:-:S03]  /*1ca0*/  UMOV UR18, UR34 ;  /* 0x0000002200127c82 */ /* 0x000fc60008000000 */
[----:B------:R2:W-:Y:S02]  /*1cb0*/  UTMALDG.3D.MULTICAST [UR16], [UR6], UR4, desc[UR14] ;  /* 0x00000e10060073b4 */ /* 0x0005e40008011804 */
[----:B--2---:R-:W-:Y:S01]  /*1cc0*/  UMOV UR6, UR21 ;  /* 0x0000001500067c82 */ /* 0x004fe20008000000 */
[----:B------:R-:W-:Y:S01]  /*1cd0*/  UMOV UR4, UR5 ;  /* 0x0000000500047c82 */ /* 0x000fe20008000000 */
[----:B------:R-:W-:Y:S05]  /*1ce0*/  BRA.U UP0, `(.L_x_31) ;  /* 0xfffffffd00507547 */ /* 0x000fea000b83ffff */
.L_x_25:
[----:B------:R-:W-:Y:S01]  /*1cf0*/  ULEA UR4, UR5, UR13, 0x3 ;  /* 0x0000000d05047291 */ /* 0x000fe2000f8e18ff */
[----:B-1--4-:R-:W-:Y:S01]  /*1d00*/  SHF.L.U32 R0, R12, 0x1f, RZ ;  /* 0x0000001f0c007819 */ /* 0x012fe200000006ff */
[----:B------:R-:W-:Y:S01]  /*1d10*/  @!P1 SYNCS.ARRIVE.TRANS64.A1T0 RZ, [UR13+0x88], RZ ;  /* 0x000088ffffff99a7 */ /* 0x000fe2000810000d */
[----:B------:R-:W-:-:S06]  /*1d20*/  UISETP.GT.AND UP0, UPT, UR41, UR40, UPT ;  /* 0x000000282900728c */ /* 0x000fcc000bf04270 */
[----:B---3--:R1:W3:Y:S03]  /*1d30*/  SYNCS.PHASECHK.TRANS64.TRYWAIT P0, [UR4+0x20], R0 ;  /* 0x00002000ff0075a7 */ /* 0x0082e60008001104 */
[----:B------:R-:W-:Y:S05]  /*1d40*/  BRA.U !UP0, `(.L_x_32) ;  /* 0x0000000108bc7547 */ /* 0x000fea000b800000 */
[----:B------:R-:W-:Y:S01]  /*1d50*/  UIADD3 UR26, UPT, UPT, UR42, UR6, URZ ;  /* 0x000000062a1a7290 */ /* 0x000fe2000fffe0ff */
[----:B------:R-:W-:-:S11]  /*1d60*/  UMOV UR4, UR5 ;  /* 0x0000000500047c82 */ /* 0x000fd60008000000 */
.L_x_38:
[----:B------:R-:W-:Y:S01]  /*1d70*/  ULEA UR9, UR4, UR13, 0x3 ;  /* 0x0000000d04097291 */ /* 0x000fe2000f8e18ff */
[----:B---3--:R-:W-:Y:S01]  /*1d80*/  @!P3 MOV R2, 0xa000 ;  /* 0x0000a0000002b802 */ /* 0x008fe20000000f00 */
[----:B-1-3--:R-:W-:Y:S10]  /*1d90*/  @P0 BRA `(.L_x_33) ;  /* 0x00000000000c0947 */ /* 0x00aff40003800000 */
[----:B------:R-:W-:-:S04]  /*1da0*/  SHF.L.U32 R3, R12, 0x1f, RZ ;  /* 0x0000001f0c037819 */ /* 0x000fc800000006ff */
[----:B------:R-:W3:Y:S02]  /*1db0*/  SYNCS.PHASECHK.TRANS64.TRYWAIT P0, [UR9+0x20], R3 ;  /* 0x00002003ff0075a7 */ /* 0x000ee40008001109 */
[----:B---3--:R-:W-:Y:S05]  /*1dc0*/  @!P0 BRA `(.L_x_34) ;  /* 0x0000008800a48947 */ /* 0x008fea0003800000 */
.L_x_33:
[----:B------:R3:W-:Y:S01]  /*1dd0*/  @!P3 SYNCS.ARRIVE.TRANS64 RZ, [UR9], R2 ;  /* 0x00000002ffffb9a7 */ /* 0x0007e20008000009 */
[----:B------:R-:W-:-:S04]  /*1de0*/  ULOP3.LUT UR5, UR24, 0x2, URZ, 0xfc, !UPT ;  /* 0x0000000218057892 */ /* 0x000fc8000f8efcff */
[----:B------:R-:W-:-:S09]  /*1df0*/  UISETP.NE.AND UP0, UPT, UR5, 0x2, UPT ;  /* 0x000000020500788c */ /* 0x000fd2000bf05270 */
[----:B------:R-:W-:Y:S05]  /*1e00*/  BRA.U UP0, `(.L_x_35) ;  /* 0x0000000100047547 */ /* 0x000fea000b800000 */
[----:B--2---:R-:W-:Y:S05]  /*1e10*/  BPT.TRAP 0x1 ;  /* 0x000000040000795c */ /* 0x004fea0000300000 */
.L_x_35:
[----:B------:R-:W-:Y:S04]  /*1e20*/  BSSY.RECONVERGENT B0, `(.L_x_36) ;  /* 0x0000003000007945 */ /* 0x000fe80003800200 */
[----:B------:R-:W-:Y:S05]  /*1e30*/  @P2 BRA `(.L_x_37) ;  /* 0x0000000000042947 */ /* 0x000fea0003800000 */
[----:B--2---:R-:W-:Y:S05]  /*1e40*/  BPT.TRAP 0x1 ;  /* 0x000000040000795c */ /* 0x004fea0000300000 */
.L_x_37:
[----:B--2---:R-:W-:Y:S05]  /*1e50*/  BSYNC.RECONVERGENT B0 ;  /* 0x0000000000007941 */ /* 0x004fea0003800200 */
.L_x_36:
[----:B------:R-:W-:Y:S02]  /*1e60*/  UIADD3 UR5, UPT, UPT, UR4, 0x1, URZ ;  /* 0x0000000104057890 */ /* 0x000fe4000fffe0ff */
[----:B------:R-:W-:Y:S02]  /*1e70*/  UIADD3 UR14, UP1, UPT, UR28, 0x80, URZ ;  /* 0x000000801c0e7890 */ /* 0x000fe4000ff3e0ff */
[----:B------:R-:W-:Y:S02]  /*1e80*/  UISETP.NE.AND UP0, UPT, UR5, 0x4, UPT ;  /* 0x000000040500788c */ /* 0x000fe4000bf05270 */
[----:B------:R-:W-:Y:S02]  /*1e90*/  USHF.L.U32 UR10, UR6, 0x5, URZ ;  /* 0x00000005060a7899 */ /* 0x000fe400080006ff */
[----:B------:R-:W-:Y:S02]  /*1ea0*/  USEL UR8, URZ, 0x1, UP0 ;  /* 0x00000001ff087887 */ /* 0x000fe40008000000 */
[----:B------:R-:W-:-:S02]  /*1eb0*/  USEL UR5, UR5, URZ, UP0 ;  /* 0x000000ff05057287 */ /* 0x000fc40008000000 */
[----:B------:R-:W-:Y:S02]  /*1ec0*/  UIADD3 UR22, UP0, UPT, UR28, 0x180, URZ ;  /* 0x000001801c167890 */ /* 0x000fe4000ff1e0ff */
[----:B------:R-:W-:Y:S01]  /*1ed0*/  LOP3.LUT R12, R12, UR8, RZ, 0x3c, !PT ;  /* 0x000000080c0c7c12 */ /* 0x000fe2000f8e3cff */
[----:B------:R-:W-:Y:S02]  /*1ee0*/  ULEA UR8, UR4, UR13, 0xd ;  /* 0x0000000d04087291 */ /* 0x000fe4000f8e68ff */
[----:B------:R-:W-:Y:S01]  /*1ef0*/  ULEA UR7, UR5, UR13, 0x3 ;  /* 0x0000000d05077291 */ /* 0x000fe2000f8e18ff */
[----:B-1----:R-:W-:Y:S01]  /*1f00*/  SHF.L.U32 R0, R12, 0x1f, RZ ;  /* 0x0000001f0c007819 */ /* 0x002fe200000006ff */
[----:B------:R-:W-:Y:S02]  /*1f10*/  UIADD3 UR8, UPT, UPT, UR8, 0x8800, URZ ;  /* 0x0000880008087890 */ /* 0x000fe4000fffe0ff */
[----:B------:R-:W-:Y:S02]  /*1f20*/  UIADD3.X UR15, UPT, UPT, URZ, UR29, URZ, UP1, !UPT ;  /* 0x0000001dff0f7290 */ /* 0x000fe40008ffe4ff */
[----:B------:R-:W-:-:S02]  /*1f30*/  ULEA UR16, UR4, UR25, 0xf ;  /* 0x0000001904107291 */ /* 0x000fc4000f8e78ff */
[----:B------:R-:W-:Y:S01]  /*1f40*/  UIADD3.X UR23, UPT, UPT, URZ, UR29, URZ, UP0, !UPT ;  /* 0x0000001dff177290 */ /* 0x000fe200087fe4ff */
[----:B------:R4:W1:Y:S01]  /*1f50*/  SYNCS.PHASECHK.TRANS64.TRYWAIT P0, [UR7+0x20], R0 ;  /* 0x00002000ff0075a7 */ /* 0x0008620008001107 */
[----:B------:R-:W-:Y:S01]  /*1f60*/  UMOV UR30, 0x0 ;  /* 0x00000000001e7882 */ /* 0x000fe20000000000 */
[----:B------:R-:W-:Y:S01]  /*1f70*/  UMOV UR31, 0x10000000 ;  /* 0x10000000001f7882 */ /* 0x000fe20000000000 */
[----:B------:R-:W-:Y:S01]  /*1f80*/  UMOV UR11, UR35 ;  /* 0x00000023000b7c82 */ /* 0x000fe20008000000 */
[----:B------:R-:W-:Y:S01]  /*1f90*/  UMOV UR12, UR36 ;  /* 0x00000024000c7c82 */ /* 0x000fe20008000000 */
[----:B------:R-:W-:Y:S01]  /*1fa0*/  UMOV UR7, 0xf0000 ;  /* 0x000f000000077882 */ /* 0x000fe20000000000 */
[----:B------:R-:W-:Y:S01]  /*1fb0*/  UMOV UR20, UR36 ;  /* 0x0000002400147c82 */ /* 0x000fe20008000000 */
[----:B------:R-:W-:Y:S01]  /*1fc0*/  UMOV UR17, UR9 ;  /* 0x0000000900117c82 */ /* 0x000fe20008000000 */
[----:B------:R-:W-:Y:S01]  /*1fd0*/  UMOV UR18, UR10 ;  /* 0x0000000a00127c82 */ /* 0x000fe20008000000 */
[----:B------:R4:W-:Y:S01]  /*1fe0*/  UTMALDG.3D [UR8], [UR14], desc[UR30] ;  /* 0x00001e080e0075b4 */ /* 0x0009e20008011000 */
[----:B------:R-:W-:Y:S01]  /*1ff0*/  UIADD3 UR6, UPT, UPT, UR6, 0x1, URZ ;  /* 0x0000000106067890 */ /* 0x000fe2000fffe0ff */
[----:B------:R-:W-:-:S03]  /*2000*/  UMOV UR4, UR5 ;  /* 0x0000000500047c82 */ /* 0x000fc60008000000 */
[----:B------:R-:W-:Y:S01]  /*2010*/  UISETP.NE.AND UP0, UPT, UR6, UR26, UPT ;  /* 0x0000001a0600728c */ /* 0x000fe2000bf05270 */
[----:B------:R4:W-:Y:S08]  /*2020*/  UTMALDG.3D.MULTICAST [UR16], [UR22], UR7, desc[UR30] ;  /* 0x00001e10160073b4 */ /* 0x0009f00008011807 */
[----:B----4-:R-:W-:Y:S05]  /*2030*/  BRA.U UP0, `(.L_x_38) ;  /* 0xfffffffd004c7547 */ /* 0x010fea000b83ffff */
.L_x_32:
[C---:B------:R-:W-:Y:S01]  /*2040*/  LEA R3, R11.reuse, UR13, 0x3 ;  /* 0x0000000d0b037c11 */ /* 0x040fe2000f8e18ff */
[----:B------:R-:W-:Y:S01]  /*2050*/  NOP ;  /* 0x0000000000007918 */ /* 0x000fe20000000000 */
[----:B-1----:R-:W-:Y:S02]  /*2060*/  SHF.L.U32 R0, R10, 0x1f, RZ ;  /* 0x0000001f0a007819 */ /* 0x002fe400000006ff */
[----:B------:R-:W-:Y:S02]  /*2070*/  LEA R5, R11, UR13, 0x4 ;  /* 0x0000000d0b057c11 */ /* 0x000fe4000f8e20ff */
[----:B---3--:R-:W1:Y:S02]  /*2080*/  SYNCS.PHASECHK.TRANS64.TRYWAIT P0, [R3+URZ+0x90], R0 ;  /* 0x00009000030075a7 */ /* 0x008e6400080011ff */
[----:B-1----:R-:W-:Y:S05]  /*2090*/  @!P0 BRA `(.L_x_39) ;  /* 0x0000008800088947 */ /* 0x002fea0003800000 */
.L_x_177:
[----:B------:R-:W3:Y:S01]  /*20a0*/  LDS.128 R4, [R5+0x120] ;  /* 0x0001200005047984 */ /* 0x000ee20000000c00 */
[----:B------:R-:W-:Y:S01]  /*20b0*/  UISETP.GE.AND UP0, UPT, UR45, 0x1, UPT ;  /* 0x000000012d00788c */ /* 0x000fe2000bf06270 */
[----:B------:R-:W-:Y:S01]  /*20c0*/  @!PT LDS RZ, [RZ] ;  /* 0x00000000fffff984 */ /* 0x000fe20000000800 */
[----:B------:R-:W-:Y:S01]  /*20d0*/  @!PT LDS RZ, [RZ] ;  /* 0x00000000fffff984 */ /* 0x000fe20000000800 */
[----:B------:R-:W-:Y:S01]  /*20e0*/  @!PT LDS RZ, [RZ] ;  /* 0x00000000fffff984 */ /* 0x000fe20000000800 */
[----:B------:R-:W-:Y:S01]  /*20f0*/  @!PT LDS RZ, [RZ] ;  /* 0x00000000fffff984 */ /* 0x000fe20000000800 */
[----:B------:R4:W-:Y:S06]  /*2100*/  MEMBAR.ALL.CTA ;  /* 0x0000000000007992 */ /* 0x0009ec0000008000 */
[----:B----4-:R-:W4:Y:S01]  /*2110*/  FENCE.VIEW.ASYNC.S ;  /* 0x00000000000073c6 */ /* 0x010f220000000000 */
[----:B---3--:R-:W-:-:S13]  /*2120*/  LOP3.LUT P0, RZ, R6, 0x1, RZ, 0xc0, !PT ;  /* 0x0000000106ff7812 */ /* 0x008fda000780c0ff */
[----:B----4-:R-:W-:Y:S01]  /*2130*/  VOTEU.ANY UP1, P0 ;  /* 0x0000000000ff7886 */ /* 0x010fe20000020100 */
[----:B------:R-:W-:-:S13]  /*2140*/  PLOP3.LUT P0, PT, PT, PT, UP1, 0x80, 0x8 ;  /* 0x000000000008781c */ /* 0x000fda0003f0f018 */
[----:B-1----:R-:W-:Y:S02]  /*2150*/  @P0 LOP3.LUT R0, R5, 0xffff, RZ, 0xc0, !PT ;  /* 0x0000ffff05000812 */ /* 0x002fe400078ec0ff */
[----:B------:R-:W-:Y:S02]  /*2160*/  @P0 MOV R2, R4 ;  /* 0x0000000400020202 */ /* 0x000fe40000000f00 */
[----:B------:R-:W-:Y:S01]  /*2170*/  @P0 R2UR UR6, R0 ;  /* 0x00000000000602ca */ /* 0x000fe200000e0000 */
[----:B------:R-:W-:Y:S01]  /*2180*/  VIADD R0, R3, 0xa0 ;  /* 0x000000a003007836 */ /* 0x000fe20000000000 */
[----:B------:R-:W-:Y:S02]  /*2190*/  @P0 SHF.R.U32.HI R4, RZ, 0x10, R5 ;  /* 0x00000010ff040819 */ /* 0x000fe40000011605 */
[----:B------:R-:W-:Y:S02]  /*21a0*/  @P0 R2UR UR7, R2 ;  /* 0x00000000020702ca */ /* 0x000fe400000e0000 */
[----:B------:R-:W-:-:S02]  /*21b0*/  PRMT R0, RZ, 0x654, R0 ;  /* 0x00000654ff007816 */ /* 0x000fc40000000000 */
[----:B------:R-:W-:Y:S02]  /*21c0*/  @P0 R2UR UR4, R4 ;  /* 0x00000000040402ca */ /* 0x000fe400000e0000 */
[----:B------:R1:W-:Y:S03]  /*21d0*/  SYNCS.ARRIVE.TRANS64.RED.A1T0 RZ, [R0+URZ], RZ ;  /* 0x000000ff00ff79a7 */ /* 0x0003e600081004ff */
[----:B------:R-:W-:-:S04]  /*21e0*/  @UP1 UMOV UR27, UR6 ;  /* 0x00000006001b1c82 */ /* 0x000fc80008000000 */
[----:B------:R-:W-:-:S04]  /*21f0*/  @UP1 UMOV UR37, UR7 ;  /* 0x0000000700251c82 */ /* 0x000fc80008000000 */
[----:B------:R-:W-:Y:S01]  /*2200*/  @UP1 UMOV UR36, UR4 ;  /* 0x0000000400241c82 */ /* 0x000fe20008000000 */
[----:B------:R-:W-:Y:S05]  /*2210*/  BRA.U !UP0, `(.L_x_40) ;  /* 0x0000000108d47547 */ /* 0x000fea000b800000 */
[----:B------:R-:W2:Y:S01]  /*2220*/  LDCU.128 UR16, c[0x0][0xb10] ;  /* 0x00016200ff1077ac */ /* 0x000ea20008000c00 */
[----:B------:R-:W3:Y:S01]  /*2230*/  LDCU UR12, c[0x0][0xb20] ;  /* 0x00016400ff0c77ac */ /* 0x000ee20008000800 */
[----:B------:R-:W4:Y:S01]  /*2240*/  LDCU UR20, c[0x0][0xb0c] ;  /* 0x00016180ff1477ac */ /* 0x000f220008000800 */
[----:B------:R-:W1:Y:S01]  /*2250*/  LDCU.64 UR8, c[0x0][0xb28] ;  /* 0x00016500ff0877ac */ /* 0x000e620008000a00 */
[----:B------:R-:W-:Y:S02]  /*2260*/  UISETP.NE.AND UP3, UPT, UR45, 0x1, UPT ;  /* 0x000000012d00788c */ /* 0x000fe4000bf65270 */
[----:B--2---:R-:W-:Y:S02]  /*2270*/  UIMAD.WIDE.U32 UR10, UR38, UR19, URZ ;  /* 0x00000013260a72a5 */ /* 0x004fe4000f8e00ff */
[----:B------:R-:W-:Y:S02]  /*2280*/  UIMAD.WIDE.U32 UR6, UR39, UR16, URZ ;  /* 0x00000010270672a5 */ /* 0x000fe4000f8e00ff */
[----:B------:R-:W-:-:S02]  /*2290*/  UISETP.NE.AND UP0, UPT, UR18, 0x1, UPT ;  /* 0x000000011200788c */ /* 0x000fc4000bf05270 */
[----:B------:R-:W-:Y:S01]  /*22a0*/  UIMAD.WIDE.U32 UR22, UR27, UR19, URZ ;  /* 0x000000131b1672a5 */ /* 0x000fe2000f8e00ff */
[----:B------:R-:W-:Y:S02]  /*22b0*/  UMOV UR10, UR11 ;  /* 0x0000000b000a7c82 */ /* 0x000fe40008000000 */
[----:B------:R-:W-:Y:S01]  /*22c0*/  UMOV UR6, UR7 ;  /* 0x0000000700067c82 */ /* 0x000fe20008000000 */
[----:B---3--:R-:W-:Y:S02]  /*22d0*/  USHF.R.U32.HI UR10, URZ, UR12, UR10 ;  /* 0x0000000cff0a7299 */ /* 0x008fe4000801160a */
[----:B------:R-:W-:Y:S02]  /*22e0*/  USHF.R.U32.HI UR7, URZ, UR17, UR6 ;  /* 0x00000011ff077299 */ /* 0x000fe40008011606 */
[----:B----4-:R-:W-:Y:S02]  /*22f0*/  UISETP.NE.AND UP2, UPT, UR20, 0x1, UPT ;  /* 0x000000011400788c */ /* 0x010fe4000bf45270 */
[----:B------:R-:W-:-:S02]  /*2300*/  USEL UR6, UR38, UR10, !UP0 ;  /* 0x0000000a26067287 */ /* 0x000fc4000c000000 */
[----:B------:R-:W-:Y:S02]  /*2310*/  USEL UR7, UR39, UR7, !UP2 ;  /* 0x0000000727077287 */ /* 0x000fe4000d000000 */
[----:B-1----:R-:W-:Y:S01]  /*2320*/  UIMAD.WIDE.U32 UR10, UR6, UR8, URZ ;  /* 0x00000008060a72a5 */ /* 0x002fe2000f8e00ff */
[----:B------:R-:W-:Y:S01]  /*2330*/  UMOV UR4, UR23 ;  /* 0x0000001700047c82 */ /* 0x000fe20008000000 */
[----:B------:R-:W-:Y:S02]  /*2340*/  UIMAD.WIDE.U32 UR14, UR37, UR16, URZ ;  /* 0x00000010250e72a5 */ /* 0x000fe4000f8e00ff */
[----:B------:R-:W-:-:S03]  /*2350*/  UIMAD.WIDE.U32 UR22, UR7, UR8, URZ ;  /* 0x00000008071672a5 */ /* 0x000fc6000f8e00ff */
[----:B------:R-:W-:Y:S01]  /*2360*/  UMOV UR10, UR11 ;  /* 0x0000000b000a7c82 */ /* 0x000fe20008000000 */
[----:B------:R-:W-:Y:S02]  /*2370*/  USHF.R.U32.HI UR4, URZ, UR12, UR4 ;  /* 0x0000000cff047299 */ /* 0x000fe40008011604 */
[----:B------:R-:W-:Y:S01]  /*2380*/  @UP3 USHF.R.U32.HI UR6, URZ, UR9, UR10 ;  /* 0x00000009ff063299 */ /* 0x000fe2000801160a */
[----:B------:R-:W-:Y:S01]  /*2390*/  UMOV UR14, UR15 ;  /* 0x0000000f000e7c82 */ /* 0x000fe20008000000 */
[----:B------:R-:W-:Y:S01]  /*23a0*/  UMOV UR22, UR23 ;  /* 0x0000001700167c82 */ /* 0x000fe20008000000 */
[----:B------:R-:W-:Y:S02]  /*23b0*/  USHF.R.U32.HI UR17, URZ, UR17, UR14 ;  /* 0x00000011ff117299 */ /* 0x000fe4000801160e */
[----:B------:R-:W-:Y:S02]  /*23c0*/  USEL UR4, UR27, UR4, !UP0 ;  /* 0x000000041b047287 */ /* 0x000fe4000c000000 */
[----:B------:R-:W-:-:S02]  /*23d0*/  @UP3 USHF.R.U32.HI UR7, URZ, UR9, UR22 ;  /* 0x00000009ff073299 */ /* 0x000fc40008011616 */
[----:B------:R-:W-:Y:S02]  /*23e0*/  UIMAD UR10, UR45, UR6, URZ ;  /* 0x000000062d0a72a4 */ /* 0x000fe4000f8e02ff */
[----:B------:R-:W-:Y:S02]  /*23f0*/  USEL UR6, UR37, UR17, !UP2 ;  /* 0x0000001125067287 */ /* 0x000fe4000d000000 */
[----:B------:R-:W-:Y:S02]  /*2400*/  UIMAD UR12, UR45, UR7, URZ ;  /* 0x000000072d0c72a4 */ /* 0x000fe4000f8e02ff */
[----:B------:R-:W-:Y:S02]  /*2410*/  UISETP.GE.AND UP0, UPT, UR4, UR10, UPT ;  /* 0x0000000a0400728c */ /* 0x000fe4000bf06270 */
[----:B------:R-:W-:Y:S02]  /*2420*/  UIMAD.WIDE.U32 UR10, UR4, UR8, URZ ;  /* 0x00000008040a72a5 */ /* 0x000fe4000f8e00ff */
[----:B------:R-:W-:-:S02]  /*2430*/  UISETP.GE.OR UP0, UPT, UR6, UR12, UP0 ;  /* 0x0000000c0600728c */ /* 0x000fc40008706670 */
[----:B------:R-:W-:Y:S02]  /*2440*/  UIMAD.WIDE.U32 UR14, UR6, UR8, URZ ;  /* 0x00000008060e72a5 */ /* 0x000fe4000f8e00ff */
[----:B------:R-:W-:Y:S01]  /*2450*/  UIADD3 UR12, UPT, UPT, -UR6, URZ, URZ ;  /* 0x000000ff060c7290 */ /* 0x000fe2000fffe1ff */
[----:B------:R-:W-:Y:S01]  /*2460*/  UMOV UR10, UR11 ;  /* 0x0000000b000a7c82 */ /* 0x000fe20008000000 */
[----:B------:R-:W-:Y:S02]  /*2470*/  UIADD3 UR11, UPT, UPT, -UR4, URZ, URZ ;  /* 0x000000ff040b7290 */ /* 0x000fe4000fffe1ff */
[----:B------:R-:W-:-:S03]  /*2480*/  USHF.R.U32.HI UR10, URZ, UR9, UR10 ;  /* 0x00000009ff0a7299 */ /* 0x000fc6000801160a */
[----:B------:R-:W-:Y:S01]  /*2490*/  @!UP0 UMOV UR8, UR15 ;  /* 0x0000000f00088c82 */ /* 0x000fe20008000000 */
[----:B------:R-:W-:Y:S02]  /*24a0*/  UIMAD UR11, UR18, UR11, UR27 ;  /* 0x0000000b120b72a4 */ /* 0x000fe4000f8e021b */
[----:B------:R-:W-:Y:S02]  /*24b0*/  USEL UR10, UR4, UR10, !UP3 ;  /* 0x0000000a040a7287 */ /* 0x000fe4000d800000 */
[----:B------:R-:W-:Y:S02]  /*24c0*/  @!UP0 USHF.R.U32.HI UR8, URZ, UR9, UR8 ;  /* 0x00000009ff088299 */ /* 0x000fe40008011608 */
[----:B------:R-:W-:Y:S02]  /*24d0*/  UIADD3 UR9, UPT, UPT, -UR10, URZ, URZ ;  /* 0x000000ff0a097290 */ /* 0x000fe4000fffe1ff */
[----:B------:R-:W-:Y:S02]  /*24e0*/  @!UP0 USEL UR8, UR6, UR8, !UP3 ;  /* 0x0000000806088287 */ /* 0x000fe4000d800000 */
[----:B------:R-:W-:-:S02]  /*24f0*/  UIMAD UR9, UR45, UR9, UR4 ;  /* 0x000000092d0972a4 */ /* 0x000fc4000f8e0204 */
[----:B------:R-:W-:Y:S02]  /*2500*/  @!UP0 UIADD3 UR10, UPT, UPT, UR10, -UR8, URZ ;  /* 0x800000080a0a8290 */ /* 0x000fe4000fffe0ff */
[----:B------:R-:W-:Y:S02]  /*2510*/  @!UP0 UIMAD UR8, UR9, UR7, UR8 ;  /* 0x00000007090882a4 */ /* 0x000fe4000f8e0208 */
[----:B------:R-:W-:Y:S02]  /*2520*/  @!UP0 UIMAD UR4, UR45, UR10, UR6 ;  /* 0x0000000a2d0482a4 */ /* 0x000fe4000f8e0206 */
[----:B------:R-:W-:Y:S02]  /*2530*/  UIMAD UR7, UR20, UR12, UR37 ;  /* 0x0000000c140772a4 */ /* 0x000fe4000f8e0225 */
[----:B------:R-:W-:Y:S01]  /*2540*/  UIMAD UR27, UR4, UR18, UR11 ;  /* 0x00000012041b72a4 */ /* 0x000fe2000f8e020b */
[----:B------:R-:W-:Y:S02]  /*2550*/  @!UP0 UMOV UR6, UR8 ;  /* 0x0000000800068c82 */ /* 0x000fe40008000000 */
[----:B------:R-:W-:-:S12]  /*2560*/  UIMAD UR37, UR6, UR20, UR7 ;  /* 0x00000014062572a4 */ /* 0x000fd8000f8e0207 */
.L_x_40:
[----:B------:R-:W3:Y:S02]  /*2570*/  LDCU UR4, c[0x0][0xb30] ;  /* 0x00016600ff0477ac */ /* 0x000ee40008000800 */
[----:B---3--:R-:W-:-:S09]  /*2580*/  UISETP.NE.AND UP0, UPT, UR4, 0x1, UPT ;  /* 0x000000010400788c */ /* 0x008fd2000bf05270 */
[----:B------:R-:W-:Y:S05]  /*2590*/  BRA.U UP0, `(.L_x_41) ;  /* 0x0000000100447547 */ /* 0x000fea000b800000 */
[----:B------:R-:W3:Y:S01]  /*25a0*/  LDCU.128 UR16, c[0x0][0xb10] ;  /* 0x00016200ff1077ac */ /* 0x000ee20008000c00 */
[----:B------:R-:W4:Y:S01]  /*25b0*/  LDCU UR10, c[0x0][0xb0c] ;  /* 0x00016180ff0a77ac */ /* 0x000f220008000800 */
[----:B------:R-:W1:Y:S01]  /*25c0*/  LDCU UR11, c[0x0][0xb20] ;  /* 0x00016400ff0b77ac */ /* 0x000e620008000800 */
[----:B---3--:R-:W-:Y:S02]  /*25d0*/  UIMAD.WIDE.U32 UR8, UR37, UR16, URZ ;  /* 0x00000010250872a5 */ /* 0x008fe4000f8e00ff */
[----:B------:R-:W-:Y:S02]  /*25e0*/  UIMAD.WIDE.U32 UR6, UR27, UR19, URZ ;  /* 0x000000131b0672a5 */ /* 0x000fe4000f8e00ff */
[----:B----4-:R-:W-:Y:S02]  /*25f0*/  UISETP.NE.AND UP2, UPT, UR10, 0x1, UPT ;  /* 0x000000010a00788c */ /* 0x010fe4000bf45270 */
[----:B------:R-:W-:Y:S01]  /*2600*/  UISETP.NE.AND UP0, UPT, UR18, 0x1, UPT ;  /* 0x000000011200788c */ /* 0x000fe2000bf05270 */
[----:B------:R-:W-:-:S02]  /*2610*/  UMOV UR8, UR9 ;  /* 0x0000000900087c82 */ /* 0x000fc40008000000 */
[----:B------:R-:W-:Y:S01]  /*2620*/  UMOV UR4, UR7 ;  /* 0x0000000700047c82 */ /* 0x000fe20008000000 */
[----:B------:R-:W-:Y:S02]  /*2630*/  USHF.R.U32.HI UR17, URZ, UR17, UR8 ;  /* 0x00000011ff117299 */ /* 0x000fe40008011608 */
[----:B-1----:R-:W-:Y:S02]  /*2640*/  USHF.R.U32.HI UR4, URZ, UR11, UR4 ;  /* 0x0000000bff047299 */ /* 0x002fe40008011604 */
[----:B------:R-:W-:Y:S02]  /*2650*/  USEL UR6, UR37, UR17, !UP2 ;  /* 0x0000001125067287 */ /* 0x000fe4000d000000 */
[----:B------:R-:W-:-:S04]  /*2660*/  USEL UR4, UR27, UR4, !UP0 ;  /* 0x000000041b047287 */ /* 0x000fc8000c000000 */
[----:B------:R-:W-:Y:S02]  /*2670*/  UIADD3 UR7, UPT, UPT, UR6, -UR4, URZ ;  /* 0x8000000406077290 */ /* 0x000fe4000fffe0ff */
[----:B------:R-:W-:Y:S02]  /*2680*/  UIADD3 UR4, UPT, UPT, -UR6, UR4, URZ ;  /* 0x0000000406047290 */ /* 0x000fe4000fffe1ff */
[----:B------:R-:W-:Y:S02]  /*2690*/  UIMAD UR27, UR7, UR18, UR27 ;  /* 0x00000012071b72a4 */ /* 0x000fe4000f8e021b */
[----:B------:R-:W-:-:S12]  /*26a0*/  UIMAD UR37, UR4, UR10, UR37 ;  /* 0x0000000a042572a4 */ /* 0x000fd8000f8e0225 */
.L_x_41:
[----:B------:R-:W-:Y:S01]  /*26b0*/  VIADD R11, R11, 0x1 ;  /* 0x000000010b0b7836 */ /* 0x000fe20000000000 */
[----:B------:R-:W-:Y:S02]  /*26c0*/  R2UR UR6, R67 ;  /* 0x00000000430672ca */ /* 0x000fe400000e0000 */
[----:B------:R-:W-:Y:S02]  /*26d0*/  R2UR UR4, R66 ;  /* 0x00000000420472ca */ /* 0x000fe400000e0000 */
[C---:B------:R-:W-:Y:S02]  /*26e0*/  ISETP.NE.AND P0, PT, R11.reuse, 0x2, PT ;  /* 0x000000020b00780c */ /* 0x040fe40003f05270 */
[----:B------:R-:W-:Y:S02]  /*26f0*/  PLOP3.LUT P1, PT, PT, PT, PT, 0x80, 0x8 ;  /* 0x000000000008781c */ /* 0x000fe40003f2f070 */
[----:B------:R-:W-:Y:S02]  /*2700*/  SEL R3, RZ, 0x1, P0 ;  /* 0x00000001ff037807 */ /* 0x000fe40000000000 */
[----:B------:R-:W-:-:S02]  /*2710*/  SEL R11, R11, RZ, P0 ;  /* 0x000000ff0b0b7207 */ /* 0x000fc40000000000 */
[----:B------:R-:W-:Y:S01]  /*2720*/  LOP3.LUT R10, R10, R3, RZ, 0x3c, !PT ;  /* 0x000000030a0a7212 */ /* 0x000fe200078e3cff */
[----:B------:R-:W-:Y:S02]  /*2730*/  UIADD3 UR30, UPT, UPT, UR37, UR6, URZ ;  /* 0x00000006251e7290 */ /* 0x000fe4000fffe0ff */
[----:B------:R-:W-:Y:S01]  /*2740*/  UIADD3 UR31, UPT, UPT, UR27, UR4, URZ ;  /* 0x000000041b1f7290 */ /* 0x000fe2000fffe0ff */
[----:B------:R-:W-:Y:S11]  /*2750*/  BRA.U UP1, `(.L_x_42) ;  /* 0xfffffff101587547 */ /* 0x000ff6000b83ffff */
[----:B------:R-:W-:Y:S01]  /*2760*/  UIADD3 UR13, UPT, UPT, UR13, 0x20, URZ ;  /* 0x000000200d0d7890 */ /* 0x000fe2000fffe0ff */
[----:B------:R-:W-:-:S03]  /*2770*/  SHF.L.U32 R3, R12, 0x1f, RZ ;  /* 0x0000001f0c037819 */ /* 0x000fc600000006ff */
[----:B------:R-:W-:-:S09]  /*2780*/  ULEA UR4, UR5, UR13, 0x3 ;  /* 0x0000000d05047291 */ /* 0x000fd2000f8e18ff */
[----:B------:R-:W3:Y:S02]  /*2790*/  SYNCS.PHASECHK.TRANS64.TRYWAIT P0, [UR4], R3 ;  /* 0x00000003ff0075a7 */ /* 0x000ee40008001104 */
[----:B---3--:R-:W-:Y:S05]  /*27a0*/  @!P0 BRA `(.L_x_43) ;  /* 0x0000008000588947 */ /* 0x008fea0003800000 */
.L_x_179:
[----:B------:R-:W-:-:S04]  /*27b0*/  UIADD3 UR4, UPT, UPT, UR5, 0x1, URZ ;  /* 0x0000000105047890 */ /* 0x000fc8000fffe0ff */
[----:B------:R-:W-:-:S04]  /*27c0*/  UISETP.NE.AND UP0, UPT, UR4, 0x4, UPT ;  /* 0x000000040400788c */ /* 0x000fc8000bf05270 */
[----:B------:R-:W-:Y:S02]  /*27d0*/  USEL UR6, URZ, 0x1, UP0 ;  /* 0x00000001ff067887 */ /* 0x000fe40008000000 */
[----:B------:R-:W-:-:S04]  /*27e0*/  USEL UR4, UR4, URZ, UP0 ;  /* 0x000000ff04047287 */ /* 0x000fc80008000000 */
[----:B------:R-:W-:Y:S01]  /*27f0*/  ULEA UR5, UR4, UR13, 0x3 ;  /* 0x0000000d04057291 */ /* 0x000fe2000f8e18ff */
[----:B------:R-:W-:-:S04]  /*2800*/  LOP3.LUT R2, R12, UR6, RZ, 0x3c, !PT ;  /* 0x000000060c027c12 */ /* 0x000fc8000f8e3cff */
[----:B-1----:R-:W-:-:S04]  /*2810*/  SHF.L.U32 R3, R2, 0x1f, RZ ;  /* 0x0000001f02037819 */ /* 0x002fc800000006ff */
[----:B------:R-:W1:Y:S02]  /*2820*/  SYNCS.PHASECHK.TRANS64.TRYWAIT P0, [UR5], R3 ;  /* 0x00000003ff0075a7 */ /* 0x000e640008001105 */
[----:B-1----:R-:W-:Y:S05]  /*2830*/  @!P0 BRA `(.L_x_44) ;  /* 0x00000080004c8947 */ /* 0x002fea0003800000 */
.L_x_181:
        /* <DEDUP_REMOVED lines=9> */
.L_x_183:
[----:B------:R-:W-:-:S04]  /*28d0*/  UIADD3 UR4, UPT, UPT, UR4, 0x1, URZ ;  /* 0x0000000104047890 */ /* 0x000fc8000fffe0ff */
[----:B------:R-:W-:-:S04]  /*28e0*/  UISETP.NE.AND UP0, UPT, UR4, 0x4, UPT ;  /* 0x000000040400788c */ /* 0x000fc8000bf05270 */
[----:B------:R-:W-:Y:S02]  /*28f0*/  USEL UR5, URZ, 0x1, UP0 ;  /* 0x00000001ff057887 */ /* 0x000fe40008000000 */
[----:B------:R-:W-:-:S04]  /*2900*/  USEL UR4, UR4, URZ, UP0 ;  /* 0x000000ff04047287 */ /* 0x000fc80008000000 */
[----:B------:R-:W-:Y:S01]  /*2910*/  ULEA UR4, UR4, UR13, 0x3 ;  /* 0x0000000d04047291 */ /* 0x000fe2000f8e18ff */
[----:B-1----:R-:W-:-:S04]  /*2920*/  LOP3.LUT R3, R2, UR5, RZ, 0x3c, !PT ;  /* 0x0000000502037c12 */ /* 0x002fc8000f8e3cff */
[----:B------:R-:W-:Y:S01]  /*2930*/  SHF.L.U32 R3, R3, 0x1f, RZ ;  /* 0x0000001f03037819 */ /* 0x000fe200000006ff */
[----:B------:R-:W-:-:S07]  /*2940*/  IMAD.U32 R0, RZ, RZ, UR4 ;  /* 0x00000004ff007e24 */ /* 0x000fce000f8e00ff */
.L_x_46:
[----:B-1----:R1:W3:Y:S02]  /*2950*/  SYNCS.PHASECHK.TRANS64.TRYWAIT P0, [R0+URZ], R3 ;  /* 0x00000003000075a7 */ /* 0x0022e400080011ff */
[----:B---3--:R-:W-:Y:S05]  /*2960*/  @!P0 NANOSLEEP.SYNCS 0x989680 ;  /* 0x009896800000895d */ /* 0x008fea0003900000 */
[----:B------:R-:W3:Y:S02]  /*2970*/  @!P0 SYNCS.PHASECHK.TRANS64 P0, [R0+URZ], R3 ;  /* 0x00000003000085a7 */ /* 0x000ee400080010ff */
[----:B--23--:R-:W-:Y:S05]  /*2980*/  @P0 EXIT ;  /* 0x000000000000094d */ /* 0x00cfea0003800000 */
[----:B------:R-:W-:Y:S05]  /*2990*/  BRA `(.L_x_46) ;  /* 0xfffffffc00ec7947 */ /* 0x000fea000383ffff */
.L_x_22:
[----:B------:R-:W2:Y:S02]  /*29a0*/  S2UR UR4, SR_CgaCtaId ;  /* 0x00000000000479c3 */ /* 0x000ea40000008800 */
[----:B--2---:R-:W-:-:S04]  /*29b0*/  UISETP.NE.AND UP0, UPT, UR4, URZ, UPT ;  /* 0x000000ff0400728c */ /* 0x004fc8000bf05270 */
[----:B------:R-:W-:-:S09]  /*29c0*/  UISETP.NE.OR UP0, UPT, UR18, 0x1, UP0 ;  /* 0x000000011200788c */ /* 0x000fd20008705670 */
[----:B------:R-:W-:Y:S05]  /*29d0*/  BRA.U UP0, `(.L_x_47) ;  /* 0x00000005004c7547 */ /* 0x000fea000b800000 */
[----:B------:R-:W2:Y:S01]  /*29e0*/  S2UR UR5, SR_CgaCtaId ;  /* 0x00000000000579c3 */ /* 0x000ea20000008800 */
[----:B------:R-:W-:Y:S01]  /*29f0*/  UMOV UR4, 0x400 ;  /* 0x0000040000047882 */ /* 0x000fe20000000000 */
[----:B------:R-:W-:Y:S01]  /*2a00*/  ISETP.GE.U32.AND P2, PT, R0, 0x4, PT ;  /* 0x000000040000780c */ /* 0x000fe20003f46070 */
[----:B------:R-:W-:Y:S01]  /*2a10*/  IMAD.MOV.U32 R12, RZ, RZ, 0x1 ;  /* 0x00000001ff0c7424 */ /* 0x000fe200078e00ff */
[----:B------:R-:W-:Y:S02]  /*2a20*/  CS2R R10, SRZ ;  /* 0x00000000000a7805 */ /* 0x000fe4000001ff00 */
[----:B------:R-:W-:Y:S01]  /*2a30*/  CS2R R8, SRZ ;  /* 0x0000000000087805 */ /* 0x000fe2000001ff00 */
[----:B--2---:R-:W-:-:S03]  /*2a40*/  ULEA UR6, UR5, UR4, 0x18 ;  /* 0x0000000405067291 */ /* 0x004fc6000f8ec0ff */
[----:B------:R-:W-:-:S09]  /*2a50*/  UMOV UR5, URZ ;  /* 0x000000ff00057c82 */ /* 0x000fd20008000000 */
.L_x_51:
[----:B------:R-:W-:Y:S02]  /*2a60*/  LEA R2, R8, UR6, 0x3 ;  /* 0x0000000608027c11 */ /* 0x000fe4000f8e18ff */
[----:B------:R-:W-:-:S03]  /*2a70*/  SHF.L.U32 R5, R9, 0x1f, RZ ;  /* 0x0000001f09057819 */ /* 0x000fc600000006ff */
[----:B------:R-:W-:Y:S01]  /*2a80*/  VIADD R4, R2, 0x100 ;  /* 0x0000010002047836 */ /* 0x000fe20000000000 */
[----:B------:R-:W2:Y:S02]  /*2a90*/  SYNCS.PHASECHK.TRANS64.TRYWAIT P0, [R2+URZ+0xf0], R5 ;  /* 0x0000f005020075a7 */ /* 0x000ea400080011ff */
[----:B--2---:R-:W-:Y:S05]  /*2aa0*/  @!P0 BRA `(.L_x_48) ;  /* 0x0000007c00e08947 */ /* 0x004fea0003800000 */
.L_x_184:
[----:B------:R-:W-:Y:S01]  /*2ab0*/  ULEA UR4, UR5, UR6, 0x3 ;  /* 0x0000000605047291 */ /* 0x000fe2000f8e18ff */
[----:B------:R-:W-:Y:S02]  /*2ac0*/  PRMT R4, RZ, 0x654, R4 ;  /* 0x00000654ff047816 */ /* 0x000fe40000000004 */
[----:B--2---:R-:W-:Y:S01]  /*2ad0*/  SHF.L.U32 R5, R12, 0x1f, RZ ;  /* 0x0000001f0c057819 */ /* 0x004fe200000006ff */
[----:B------:R-:W-:Y:S01]  /*2ae0*/  UIADD3 UR7, UPT, UPT, UR4, 0x90, URZ ;  /* 0x0000009004077890 */ /* 0x000fe2000fffe0ff */
[----:B------:R2:W-:Y:S05]  /*2af0*/  SYNCS.ARRIVE.TRANS64.RED.A1T0 RZ, [R4+URZ], RZ ;  /* 0x000000ff04ff79a7 */ /* 0x0005ea00081004ff */
[----:B------:R-:W-:Y:S01]  /*2b00*/  IMAD.U32 R7, RZ, RZ, UR7 ;  /* 0x00000007ff077e24 */ /* 0x000fe2000f8e00ff */
[----:B------:R-:W3:Y:S04]  /*2b10*/  SYNCS.PHASECHK.TRANS64.TRYWAIT P0, [UR4+0xa0], R5 ;  /* 0x0000a005ff0075a7 */ /* 0x000ee80008001104 */
[----:B------:R-:W-:Y:S01]  /*2b20*/  PRMT R6, R0, 0x654, R7 ;  /* 0x0000065400067816 */ /* 0x000fe20000000007 */
[----:B--2---:R-:W-:Y:S01]  /*2b30*/  @!P2 IMAD.MOV.U32 R4, RZ, RZ, 0x10 ;  /* 0x00000010ff04a424 */ /* 0x004fe200078e00ff */
[----:B---3--:R-:W-:Y:S06]  /*2b40*/  @!P0 BRA `(.L_x_49) ;  /* 0x0000007c00cc8947 */ /* 0x008fec0003800000 */
.L_x_186:
[----:B------:R-:W-:Y:S01]  /*2b50*/  ULEA UR8, UR5, UR6, 0x4 ;  /* 0x0000000605087291 */ /* 0x000fe2000f8e20ff */
[----:B------:R-:W-:Y:S01]  /*2b60*/  SEL R3, R6, R3, !P2 ;  /* 0x0000000306037207 */ /* 0x000fe20005000000 */
[----:B------:R-:W-:Y:S01]  /*2b70*/  UIADD3 UR9, UPT, UPT, UR4, 0x90, URZ ;  /* 0x0000009004097890 */ /* 0x000fe2000fffe0ff */
[----:B--2---:R-:W-:Y:S01]  /*2b80*/  LEA R2, R11, UR6, 0x3 ;  /* 0x000000060b027c11 */ /* 0x004fe2000f8e18ff */
[----:B------:R-:W-:Y:S01]  /*2b90*/  UIADD3 UR8, UPT, UPT, UR8, 0x120, URZ ;  /* 0x0000012008087890 */ /* 0x000fe2000fffe0ff */
[----:B------:R-:W-:Y:S01]  /*2ba0*/  SHF.L.U32 R5, R10, 0x1f, RZ ;  /* 0x0000001f0a057819 */ /* 0x000fe200000006ff */
[----:B------:R2:W-:Y:S01]  /*2bb0*/  @!P2 SYNCS.ARRIVE.TRANS64.RED RZ, [R3+URZ], R4 ;  /* 0x0000000403ffa9a7 */ /* 0x0005e200080004ff */
[----:B------:R-:W-:Y:S01]  /*2bc0*/  UIADD3 UR4, UPT, UPT, UR5, 0x1, URZ ;  /* 0x0000000105047890 */ /* 0x000fe2000fffe0ff */
[----:B------:R-:W-:-:S03]  /*2bd0*/  VIADD R8, R8, 0x1 ;  /* 0x0000000108087836 */ /* 0x000fc60000000000 */
[----:B------:R-:W-:Y:S02]  /*2be0*/  UISETP.NE.AND UP0, UPT, UR4, 0x2, UPT ;  /* 0x000000020400788c */ /* 0x000fe4000bf05270 */
[----:B------:R-:W-:Y:S06]  /*2bf0*/  UGETNEXTWORKID.BROADCAST [UR8], [UR9] ;  /* 0x00000000080073ca */ /* 0x000fec0008000100 */
[----:B------:R-:W-:Y:S01]  /*2c00*/  USEL UR7, URZ, 0x1, UP0 ;  /* 0x00000001ff077887 */ /* 0x000fe20008000000 */
[----:B------:R-:W-:Y:S01]  /*2c10*/  ISETP.NE.AND P0, PT, R8, 0x2, PT ;  /* 0x000000020800780c */ /* 0x000fe20003f05270 */
[----:B------:R-:W-:Y:S01]  /*2c20*/  USEL UR5, UR4, URZ, UP0 ;  /* 0x000000ff04057287 */ /* 0x000fe20008000000 */
[----:B------:R-:W3:Y:S03]  /*2c30*/  SYNCS.PHASECHK.TRANS64.TRYWAIT P1, [R2+URZ+0x90], R5 ;  /* 0x00009005020075a7 */ /* 0x000ee600080211ff */
[----:B------:R-:W-:Y:S01]  /*2c40*/  LOP3.LUT R12, R12, UR7, RZ, 0x3c, !PT ;  /* 0x000000070c0c7c12 */ /* 0x000fe2000f8e3cff */
[----:B--23--:R-:W-:Y:S07]  /*2c50*/  @!P1 BRA `(.L_x_50) ;  /* 0x0000007c00a09947 */ /* 0x00cfee0003800000 */
.L_x_187:
[C---:B------:R-:W-:Y:S01]  /*2c60*/  LEA R4, R11.reuse, UR6, 0x4 ;  /* 0x000000060b047c11 */ /* 0x040fe2000f8e20ff */
[----:B--2---:R-:W-:Y:S01]  /*2c70*/  VIADD R2, R2, 0xa0 ;  /* 0x000000a002027836 */ /* 0x004fe20000000000 */
[----:B------:R-:W-:Y:S01]  /*2c80*/  SEL R8, R8, RZ, P0 ;  /* 0x000000ff08087207 */ /* 0x000fe20000000000 */
[----:B------:R-:W-:-:S03]  /*2c90*/  VIADD R11, R11, 0x1 ;  /* 0x000000010b0b7836 */ /* 0x000fc60000000000 */
[----:B------:R-:W2:Y:S01]  /*2ca0*/  LDS.128 R4, [R4+0x120] ;  /* 0x0001200004047984 */ /* 0x000ea20000000c00 */
[----:B------:R-:W-:Y:S02]  /*2cb0*/  PRMT R2, RZ, 0x654, R2 ;  /* 0x00000654ff027816 */ /* 0x000fe40000000002 */
[C---:B------:R-:W-:Y:S01]  /*2cc0*/  ISETP.NE.AND P1, PT, R11.reuse, 0x2, PT ;  /* 0x000000020b00780c */ /* 0x040fe20003f25270 */
[----:B------:R-:W-:Y:S01]  /*2cd0*/  @!PT LDS RZ, [RZ] ;  /* 0x00000000fffff984 */ /* 0x000fe20000000800 */
[----:B------:R-:W-:Y:S01]  /*2ce0*/  @!PT LDS RZ, [RZ] ;  /* 0x00000000fffff984 */ /* 0x000fe20000000800 */
[----:B------:R-:W-:Y:S01]  /*2cf0*/  @!PT LDS RZ, [RZ] ;  /* 0x00000000fffff984 */ /* 0x000fe20000000800 */
[----:B------:R-:W-:Y:S01]  /*2d00*/  @!PT LDS RZ, [RZ] ;  /* 0x00000000fffff984 */ /* 0x000fe20000000800 */
[----:B------:R3:W-:Y:S06]  /*2d10*/  MEMBAR.ALL.CTA ;  /* 0x0000000000007992 */ /* 0x0007ec0000008000 */
[----:B---3--:R-:W3:Y:S01]  /*2d20*/  FENCE.VIEW.ASYNC.S ;  /* 0x00000000000073c6 */ /* 0x008ee20000000000 */
[----:B------:R-:W-:Y:S01]  /*2d30*/  SEL R11, R11, RZ, P1 ;  /* 0x000000ff0b0b7207 */ /* 0x000fe20000800000 */
[----:B---3--:R3:W-:Y:S01]  /*2d40*/  SYNCS.ARRIVE.TRANS64.RED.A1T0 RZ, [R2+URZ], RZ ;  /* 0x000000ff02ff79a7 */ /* 0x0087e200081004ff */
[----:B--2---:R-:W-:-:S02]  /*2d50*/  LOP3.LUT P3, RZ, R6, 0x1, RZ, 0xc0, !PT ;  /* 0x0000000106ff7812 */ /* 0x004fc4000786c0ff */
[----:B------:R-:W-:-:S04]  /*2d60*/  SEL R5, RZ, 0x1, P1 ;  /* 0x00000001ff057807 */ /* 0x000fc80000800000 */
[----:B------:R-:W-:Y:S02]  /*2d70*/  LOP3.LUT R10, R10, R5, RZ, 0x3c, !PT ;  /* 0x000000050a0a7212 */ /* 0x000fe400078e3cff */
[----:B---3--:R-:W-:-:S04]  /*2d80*/  SEL R2, RZ, 0x1, P0 ;  /* 0x00000001ff027807 */ /* 0x008fc80000000000 */
[----:B------:R-:W-:Y:S01]  /*2d90*/  LOP3.LUT R9, R9, R2, RZ, 0x3c, !PT ;  /* 0x0000000209097212 */ /* 0x000fe200078e3cff */
[----:B------:R-:W-:Y:S06]  /*2da0*/  @P3 BRA `(.L_x_51) ;  /* 0xfffffffc002c3947 */ /* 0x000fec000383ffff */
[----:B------:R-:W-:Y:S01]  /*2db0*/  ULEA UR4, UR5, UR6, 0x3 ;  /* 0x0000000605047291 */ /* 0x000fe2000f8e18ff */
[----:B------:R-:W-:-:S08]  /*2dc0*/  SHF.L.U32 R3, R12, 0x1f, RZ ;  /* 0x0000001f0c037819 */ /* 0x000fd000000006ff */
[----:B------:R-:W2:Y:S02]  /*2dd0*/  SYNCS.PHASECHK.TRANS64 P0, [UR4+0xa0], R3 ;  /* 0x0000a003ff0075a7 */ /* 0x000ea40008001004 */
[----:B--2---:R-:W-:Y:S05]  /*2de0*/  @P0 BRA `(.L_x_52) ;  /* 0x0000000000080947 */ /* 0x004fea0003800000 */
[----:B------:R-:W2:Y:S02]  /*2df0*/  SYNCS.PHASECHK.TRANS64.TRYWAIT P0, [UR4+0xa0], R3 ;  /* 0x0000a003ff0075a7 */ /* 0x000ea40008001104 */
[----:B--2---:R-:W-:Y:S05]  /*2e00*/  @!P0 BRA `(.L_x_53) ;  /* 0x0000007c00488947 */ /* 0x004fea0003800000 */
.L_x_52:
[----:B------:R-:W-:-:S04]  /*2e10*/  UIADD3 UR7, UPT, UPT, UR5, 0x1, URZ ;  /* 0x0000000105077890 */ /* 0x000fc8000fffe0ff */
[----:B------:R-:W-:-:S04]  /*2e20*/  UISETP.NE.AND UP0, UPT, UR7, 0x2, UPT ;  /* 0x000000020700788c */ /* 0x000fc8000bf05270 */
[----:B------:R-:W-:Y:S02]  /*2e30*/  USEL UR8, URZ, 0x1, UP0 ;  /* 0x00000001ff087887 */ /* 0x000fe40008000000 */
[----:B------:R-:W-:-:S04]  /*2e40*/  USEL UR7, UR7, URZ, UP0 ;  /* 0x000000ff07077287 */ /* 0x000fc80008000000 */
[----:B------:R-:W-:Y:S01]  /*2e50*/  ULEA UR7, UR7, UR6, 0x3 ;  /* 0x0000000607077291 */ /* 0x000fe2000f8e18ff */
[----:B--2---:R-:W-:-:S04]  /*2e60*/  LOP3.LUT R3, R12, UR8, RZ, 0x3c, !PT ;  /* 0x000000080c037c12 */ /* 0x004fc8000f8e3cff */
[----:B------:R-:W-:-:S04]  /*2e70*/  SHF.L.U32 R0, R3, 0x1f, RZ ;  /* 0x0000001f03007819 */ /* 0x000fc800000006ff */
[----:B------:R-:W2:Y:S02]  /*2e80*/  SYNCS.PHASECHK.TRANS64 P0, [UR7+0xa0], R0 ;  /* 0x0000a000ff0075a7 */ /* 0x000ea40008001007 */
[----:B-12---:R-:W-:Y:S05]  /*2e90*/  @P0 EXIT ;  /* 0x000000000000094d */ /* 0x006fea0003800000 */
[----:B------:R-:W-:Y:S02]  /*2ea0*/  SHF.L.U32 R3, R3, 0x1f, RZ ;  /* 0x0000001f03037819 */ /* 0x000fe400000006ff */
[----:B------:R-:W-:-:S07]  /*2eb0*/  MOV R0, UR7 ;  /* 0x0000000700007c02 */ /* 0x000fce0008000f00 */
.L_x_54:
[----:B-1----:R1:W2:Y:S02]  /*2ec0*/  SYNCS.PHASECHK.TRANS64.TRYWAIT P0, [R0+URZ+0xa0], R3 ;  /* 0x0000a003000075a7 */ /* 0x0022a400080011ff */
[----:B--2---:R-:W-:Y:S05]  /*2ed0*/  @!P0 NANOSLEEP.SYNCS 0x989680 ;  /* 0x009896800000895d */ /* 0x004fea0003900000 */
[----:B------:R-:W2:Y:S02]  /*2ee0*/  @!P0 SYNCS.PHASECHK.TRANS64 P0, [R0+URZ+0xa0], R3 ;  /* 0x0000a003000085a7 */ /* 0x000ea400080010ff */
[----:B--2---:R-:W-:Y:S05]  /*2ef0*/  @P0 EXIT ;  /* 0x000000000000094d */ /* 0x004fea0003800000 */
[----:B------:R-:W-:Y:S05]  /*2f00*/  BRA `(.L_x_54) ;  /* 0xfffffffc00ec7947 */ /* 0x000fea000383ffff */
.L_x_47:
[----:B------:R-:W-:Y:S05]  /*2f10*/  BRA.U UP4, `(.L_x_55) ;  /* 0x0000000d04d87547 */ /* 0x000fea000b800000 */
[----:B------:R-:W2:Y:S01]  /*2f20*/  S2UR UR7, SR_CgaCtaId ;  /* 0x00000000000779c3 */ /* 0x000ea20000008800 */
[----:B------:R-:W-:Y:S01]  /*2f30*/  UMOV UR4, 0x40 ;  /* 0x0000004000047882 */ /* 0x000fe20000000000 */
[----:B------:R-:W-:Y:S01]  /*2f40*/  NOP ;  /* 0x0000000000007918 */ /* 0x000fe20000000000 */
[----:B------:R-:W-:Y:S01]  /*2f50*/  UMOV UR6, 0x400 ;  /* 0x0000040000067882 */ /* 0x000fe20000000000 */
[----:B--2---:R-:W-:Y:S02]  /*2f60*/  ULEA UR5, UR7, UR4, 0x18 ;  /* 0x0000000407057291 */ /* 0x004fe4000f8ec0ff */
[----:B------:R-:W-:-:S07]  /*2f70*/  ULEA UR6, UR7, UR6, 0x18 ;  /* 0x0000000607067291 */ /* 0x000fce000f8ec0ff */
[----:B------:R-:W2:Y:S02]  /*2f80*/  LDS.U8 R0, [UR5+0x1c] ;  /* 0x00001c05ff007984 */ /* 0x000ea40008000000 */
[----:B--2---:R-:W-:-:S13]  /*2f90*/  ISETP.NE.AND P0, PT, R0, RZ, PT ;  /* 0x000000ff0000720c */ /* 0x004fda0003f05270 */
[----:B------:R-:W-:Y:S05]  /*2fa0*/  @P0 BRA `(.L_x_56) ;  /* 0x0000000000580947 */ /* 0x000fea0003800000 */
[----:B------:R-:W-:-:S13]  /*2fb0*/  ELECT P0, URZ, PT ;  /* 0x0000000000ff782f */ /* 0x000fda0003800000 */
[----:B------:R-:W-:Y:S05]  /*2fc0*/  @!P0 BRA `(.L_x_57) ;  /* 0x0000000000608947 */ /* 0x000fea0003800000 */
[----:B------:R-:W-:Y:S01]  /*2fd0*/  UMOV UR4, 0x10 ;  /* 0x0000001000047882 */ /* 0x000fe20000000000 */
[----:B------:R-:W-:Y:S01]  /*2fe0*/  HFMA2 R0, -RZ, RZ, 0, 5.9604644775390625e-08 ;  /* 0x00000001ff007431 */ /* 0x000fe200000001ff */
[----:B------:R-:W-:-:S03]  /*2ff0*/  MOV R3, 0xffff ;  /* 0x0000ffff00037802 */ /* 0x000fc60000000f00 */
[----:B------:R-:W-:Y:S04]  /*3000*/  DEPBAR.LE SB2, 0x36 ;  /* 0x0000ad800000791a */ /* 0x000fe80000000000 */
[----:B------:R-:W2:Y:S02]  /*3010*/  UTCATOMSWS.FIND_AND_SET.ALIGN UP0, UR4, UR4 ;  /* 0x00000004000475e3 */ /* 0x000ea40008000800 */
[----:B--2---:R-:W-:Y:S01]  /*3020*/  MOV R4, UR4 ;  /* 0x0000000400047c02 */ /* 0x004fe20008000f00 */
[----:B------:R-:W-:Y:S06]  /*3030*/  BRA.U UP0, `(.L_x_58) ;  /* 0x0000000100187547 */ /* 0x000fec000b800000 */
.L_x_59:
[----:B------:R-:W-:Y:S05]  /*3040*/  NANOSLEEP 0x64 ;  /* 0x000000640000795d */ /* 0x000fea0003800000 */
[----:B------:R-:W-:-:S05]  /*3050*/  UMOV UR4, 0x10 ;  /* 0x0000001000047882 */ /* 0x000fca0000000000 */
[----:B------:R-:W-:Y:S04]  /*3060*/  DEPBAR.LE SB2, 0x36 ;  /* 0x0000ad800000791a */ /* 0x000fe80000000000 */
[----:B------:R-:W2:Y:S02]  /*3070*/  UTCATOMSWS.FIND_AND_SET.ALIGN UP0, UR4, UR4 ;  /* 0x00000004000475e3 */ /* 0x000ea40008000800 */
[----:B--2---:R-:W-:Y:S01]  /*3080*/  MOV R4, UR4 ;  /* 0x0000000400047c02 */ /* 0x004fe20008000f00 */
[----:B------:R-:W-:Y:S05]  /*3090*/  BRA.U !UP0, `(.L_x_59) ;  /* 0xfffffffd08e87547 */ /* 0x000fea000b83ffff */
.L_x_58:
[-C--:B------:R-:W-:Y:S02]  /*30a0*/  SHF.L.U32 R3, R3, R4.reuse, RZ ;  /* 0x0000000403037219 */ /* 0x080fe400000006ff */
[----:B------:R-:W-:Y:S01]  /*30b0*/  SHF.L.U32 R0, R0, R4, RZ ;  /* 0x0000000400007219 */ /* 0x000fe200000006ff */
[----:B------:R-:W-:Y:S02]  /*30c0*/  IMAD.SHL.U32 R4, R4, 0x20, RZ ;  /* 0x0000002004047824 */ /* 0x000fe400078e00ff */
[----:B------:R2:W-:Y:S04]  /*30d0*/  ATOMS.OR RZ, [UR5+0x14], R3 ;  /* 0x00001403ffff798c */ /* 0x0005e8000b000005 */
[----:B------:R2:W-:Y:S04]  /*30e0*/  ATOMS.OR RZ, [UR5+0x18], R0 ;  /* 0x00001800ffff798c */ /* 0x0005e8000b000005 */
[----:B------:R2:W-:Y:S01]  /*30f0*/  STS [UR6+0x140], R4 ;  /* 0x00014004ff007988 */ /* 0x0005e20008000806 */
[----:B------:R-:W-:Y:S05]  /*3100*/  BRA `(.L_x_57) ;  /* 0x0000000000107947 */ /* 0x000fea0003800000 */
.L_x_56:
[----:B------:R-:W-:Y:S02]  /*3110*/  MOV R0, 0xffffffff ;  /* 0xffffffff00007802 */ /* 0x000fe40000000f00 */
[----:B------:R-:W-:-:S03]  /*3120*/  MOV R4, 0x3150 ;  /* 0x0000315000047802 */ /* 0x000fc60000000f00 */
[----:B------:R2:W-:Y:S04]  /*3130*/  STS [UR6+0x140], R0 ;  /* 0x00014000ff007988 */ /* 0x0005e80008000806 */
[----:B-12--5:R-:W-:Y:S05]  /*3140*/  CALL.REL.NOINC `($__internal_1_$__cuda_sm10x_tcgen05_guardrail_trap_phase_invalid_during_alloc) ;  /* 0x0000008400407944 */ /* 0x026fea0003c00000 */
.L_x_57:
[----:B------:R-:W-:Y:S05]  /*3150*/  WARPSYNC.ALL ;  /* 0x0000000000007948 */ /* 0x000fea0003800000 */
[----:B------:R-:W3:Y:S01]  /*3160*/  S2UR UR4, SR_CgaCtaId ;  /* 0x00000000000479c3 */ /* 0x000ee20000008800 */
[----:B------:R-:W-:Y:S01]  /*3170*/  UMOV UR26, 0x400 ;  /* 0x00000400001a7882 */ /* 0x000fe20000000000 */
[----:B------:R-:W-:-:S06]  /*3180*/  NOP ;  /* 0x0000000000007918 */ /* 0x000fcc0000000000 */
[----:B------:R-:W-:Y:S06]  /*3190*/  BAR.ARV 0x6, 0xa0 ;  /* 0x0182800000007b1d */ /* 0x000fec0000002000 */
[----:B------:R-:W4:Y:S01]  /*31a0*/  LDCU UR5, c[0x0][0x38c] ;  /* 0x00007180ff0577ac */ /* 0x000f220008000800 */
[----:B------:R-:W-:Y:S01]  /*31b0*/  LOP3.LUT R2, R2, 0xffff, RZ, 0xc0, !PT ;  /* 0x0000ffff02027812 */ /* 0x000fe200078ec0ff */
[----:B------:R-:W-:Y:S01]  /*31c0*/  IMAD.MOV.U32 R11, RZ, RZ, 0x1 ;  /* 0x00000001ff0b7424 */ /* 0x000fe200078e00ff */
[----:B------:R-:W-:Y:S01]  /*31d0*/  CS2R R8, SRZ ;  /* 0x0000000000087805 */ /* 0x000fe2000001ff00 */
[----:B------:R-:W1:Y:S01]  /*31e0*/  LDCU UR7, c[0x0][0x38c] ;  /* 0x00007180ff0777ac */ /* 0x000e620008000800 */
[----:B------:R-:W-:Y:S01]  /*31f0*/  R2UR UR27, R2 ;  /* 0x00000000021b72ca */ /* 0x000fe200000e0000 */
[----:B------:R-:W-:Y:S01]  /*3200*/  IMAD.MOV.U32 R10, RZ, RZ, RZ ;  /* 0x000000ffff0a7224 */ /* 0x000fe200078e00ff */
[----:B------:R-:W-:Y:S01]  /*3210*/  UMOV UR30, URZ ;  /* 0x000000ff001e7c82 */ /* 0x000fe20008000000 */
[----:B------:R-:W-:Y:S01]  /*3220*/  UMOV UR24, URZ ;  /* 0x000000ff00187c82 */ /* 0x000fe20008000000 */
[----:B---3--:R-:W-:Y:S01]  /*3230*/  ULEA UR26, UR4, UR26, 0x18 ;  /* 0x0000001a041a7291 */ /* 0x008fe2000f8ec0ff */
[----:B------:R-:W-:Y:S01]  /*3240*/  UMOV UR38, 0x0 ;  /* 0x0000000000267882 */ /* 0x000fe20000000000 */
[----:B------:R-:W-:-:S02]  /*3250*/  UMOV UR39, 0x4400910 ;  /* 0x0440091000277882 */ /* 0x000fc40000000000 */
[----:B------:R-:W-:Y:S02]  /*3260*/  UIADD3 UR4, UPT, UPT, UR26, 0x8800, URZ ;  /* 0x000088001a047890 */ /* 0x000fe4000fffe0ff */
[----:B------:R-:W-:Y:S02]  /*3270*/  UIADD3 UR6, UPT, UPT, UR26, 0x10800, URZ ;  /* 0x000108001a067890 */ /* 0x000fe4000fffe0ff */
[----:B----4-:R-:W-:Y:S01]  /*3280*/  UIADD3 UR5, UPT, UPT, UR5, 0x1f, URZ ;  /* 0x0000001f05057890 */ /* 0x010fe2000fffe0ff */
[----:B--2---:R-:W2:Y:S01]  /*3290*/  LDS R0, [UR26+0x140] ;  /* 0x0001401aff007984 */ /* 0x004ea20008000800 */
[----:B-1----:R-:W-:Y:S01]  /*32a0*/  UMOV UR36, 0x0 ;  /* 0x0000000000247882 */ /* 0x002fe20000000000 */
[----:B------:R-:W-:Y:S01]  /*32b0*/  UMOV UR37, 0x4400910 ;  /* 0x0440091000257882 */ /* 0x000fe20000000000 */
[----:B------:R-:W-:Y:S02]  /*32c0*/  USHF.R.S32.HI UR40, URZ, 0x1f, UR5 ;  /* 0x0000001fff287899 */ /* 0x000fe40008011405 */
[----:B------:R-:W-:-:S02]  /*32d0*/  UISETP.GE.AND UP4, UPT, UR7, 0x1, UPT ;  /* 0x000000010700788c */ /* 0x000fc4000bf86270 */
[----:B------:R-:W-:Y:S02]  /*32e0*/  ULEA.HI UR40, UR40, UR5, URZ, 0x5 ;  /* 0x0000000528287291 */ /* 0x000fe4000f8f28ff */
[----:B------:R-:W-:Y:S02]  /*32f0*/  USHF.R.U32.HI UR5, URZ, 0x4, UR4 ;  /* 0x00000004ff057899 */ /* 0x000fe40008011604 */
[----:B------:R-:W-:Y:S02]  /*3300*/  USHF.R.S32.HI UR40, URZ, 0x5, UR40 ;  /* 0x00000005ff287899 */ /* 0x000fe40008011428 */
[----:B------:R-:W-:Y:S02]  /*3310*/  USHF.R.U32.HI UR4, URZ, 0x4, UR6 ;  /* 0x00000004ff047899 */ /* 0x000fe40008011606 */
[----:B------:R-:W-:Y:S02]  /*3320*/  UISETP.LT.AND UP0, UPT, UR40, 0x1, UPT ;  /* 0x000000012800788c */ /* 0x000fe4000bf01270 */
[----:B------:R-:W-:-:S02]  /*3330*/  ULOP3.LUT UR5, UR5, 0x3fff, URZ, 0xc0, !UPT ;  /* 0x00003fff05057892 */ /* 0x000fc4000f8ec0ff */
[----:B------:R-:W-:Y:S02]  /*3340*/  ULOP3.LUT UR4, UR4, 0x3fff, URZ, 0xc0, !UPT ;  /* 0x00003fff04047892 */ /* 0x000fe4000f8ec0ff */
[----:B------:R-:W-:Y:S02]  /*3350*/  USEL UR41, UR40, 0x1, !UP0 ;  /* 0x0000000128297887 */ /* 0x000fe4000c000000 */
[----:B------:R-:W-:Y:S02]  /*3360*/  ULOP3.LUT UR28, UR5, 0x10000, URZ, 0xfc, !UPT ;  /* 0x00010000051c7892 */ /* 0x000fe4000f8efcff */
[----:B------:R-:W-:Y:S02]  /*3370*/  ULOP3.LUT UR29, UR4, 0x10000, URZ, 0xfc, !UPT ;  /* 0x00010000041d7892 */ /* 0x000fe4000f8efcff */
[----:B------:R-:W-:Y:S01]  /*3380*/  UIADD3 UR41, UPT, UPT, -UR41, URZ, URZ ;  /* 0x000000ff29297290 */ /* 0x000fe2000fffe1ff */
[----:B------:R-:W-:Y:S01]  /*3390*/  UMOV UR34, 0x0 ;  /* 0x0000000000227882 */ /* 0x000fe20000000000 */
[----:B------:R-:W-:Y:S01]  /*33a0*/  UMOV UR35, 0x4400910 ;  /* 0x0440091000237882 */ /* 0x000fe20000000000 */
[----:B------:R-:W-:Y:S01]  /*33b0*/  UMOV UR32, 0x0 ;  /* 0x0000000000207882 */ /* 0x000fe20000000000 */
[----:B------:R-:W-:Y:S01]  /*33c0*/  UMOV UR33, 0x4400910 ;  /* 0x0440091000217882 */ /* 0x000fe20000000000 */
[----:B--2---:R-:W-:-:S15]  /*33d0*/  R2UR UR42, R0 ;  /* 0x00000000002a72ca */ /* 0x004fde00000e0000 */
.L_x_66:
[----:B------:R-:W-:Y:S02]  /*33e0*/  LEA R0, R10, UR26, 0x3 ;  /* 0x0000001a0a007c11 */ /* 0x000fe4000f8e18ff */
[----:B------:R-:W-:Y:S02]  /*33f0*/  SHF.L.U32 R5, R9, 0x1f, RZ ;  /* 0x0000001f09057819 */ /* 0x000fe400000006ff */
[----:B------:R-:W-:Y:S01]  /*3400*/  PLOP3.LUT P0, PT, PT, PT, UP4, 0x80, 0x8 ;  /* 0x000000000008781c */ /* 0x000fe20003f0f048 */
[----:B------:R-:W-:Y:S01]  /*3410*/  VIADD R3, R0, 0xa0 ;  /* 0x000000a000037836 */ /* 0x000fe20000000000 */
[----:B-1----:R-:W1:Y:S02]  /*3420*/  SYNCS.PHASECHK.TRANS64.TRYWAIT P1, [R0+URZ+0x90], R5 ;  /* 0x00009005000075a7 */ /* 0x002e6400080211ff */
[----:B-1-3--:R-:W-:Y:S09]  /*3430*/  @!P1 BRA `(.L_x_60) ;  /* 0x0000007400d49947 */ /* 0x00aff20003800000 */
.L_x_189:
[----:B------:R-:W-:Y:S01]  /*3440*/  LEA R4, R10, UR26, 0x4 ;  /* 0x0000001a0a047c11 */ /* 0x000fe2000f8e20ff */
[----:B------:R-:W-:Y:S01]  /*3450*/  @UP4 ULEA UR4, UR24, UR26, 0x3 ;  /* 0x0000001a18044291 */ /* 0x000fe2000f8e18ff */
[----:B------:R-:W-:Y:S01]  /*3460*/  PLOP3.LUT P2, PT, PT, PT, PT, 0x80, 0x8 ;  /* 0x000000000008781c */ /* 0x000fe20003f4f070 */
[----:B------:R-:W-:Y:S01]  /*3470*/  ULEA UR31, UR30, UR26, 0x3 ;  /* 0x0000001a1e1f7291 */ /* 0x000fe2000f8e18ff */
[----:B------:R-:W-:Y:S02]  /*3480*/  PRMT R3, RZ, 0x654, R3 ;  /* 0x00000654ff037816 */ /* 0x000fe40000000003 */
[----:B-1----:R-:W1:Y:S01]  /*3490*/  LDS.128 R4, [R4+0x120] ;  /* 0x0001200004047984 */ /* 0x002e620000000c00 */
[----:B------:R-:W-:Y:S02]  /*34a0*/  @P0 SHF.L.U32 R2, R8, 0x1f, RZ ;  /* 0x0000001f08020819 */ /* 0x000fe400000006ff */
[----:B------:R-:W-:Y:S01]  /*34b0*/  SHF.L.U32 R0, R11, 0x1f, RZ ;  /* 0x0000001f0b007819 */ /* 0x000fe200000006ff */
[----:B------:R-:W-:Y:S01]  /*34c0*/  @!PT LDS RZ, [RZ] ;  /* 0x00000000fffff984 */ /* 0x000fe20000000800 */
[----:B------:R-:W-:Y:S01]  /*34d0*/  @!PT LDS RZ, [RZ] ;  /* 0x00000000fffff984 */ /* 0x000fe20000000800 */
[----:B------:R-:W-:Y:S01]  /*34e0*/  @!PT LDS RZ, [RZ] ;  /* 0x00000000fffff984 */ /* 0x000fe20000000800 */
[----:B------:R-:W-:Y:S01]  /*34f0*/  @!PT LDS RZ, [RZ] ;  /* 0x00000000fffff984 */ /* 0x000fe20000000800 */
[----:B------:R2:W-:Y:S06]  /*3500*/  MEMBAR.ALL.CTA ;  /* 0x0000000000007992 */ /* 0x0005ec0000008000 */
[----:B--2---:R-:W2:Y:S02]  /*3510*/  FENCE.VIEW.ASYNC.S ;  /* 0x00000000000073c6 */ /* 0x004ea40000000000 */
[----:B--2---:R2:W-:Y:S01]  /*3520*/  SYNCS.ARRIVE.TRANS64.RED.A1T0 RZ, [R3+URZ], RZ ;  /* 0x000000ff03ff79a7 */ /* 0x0045e200081004ff */
[----:B------:R2:W3:Y:S01]  /*3530*/  @P0 SYNCS.PHASECHK.TRANS64.TRYWAIT P2, [UR4], R2 ;  /* 0x00000002ff0005a7 */ /* 0x0004e20008041104 */
[----:B------:R-:W-:Y:S01]  /*3540*/  ULEA.HI UR4, UR30, UR30, URZ, 0x1 ;  /* 0x0000001e1e047291 */ /* 0x000fe2000f8f08ff */
[----:B-1----:R-:W-:-:S03]  /*3550*/  LOP3.LUT P1, RZ, R6, 0x1, RZ, 0xc0, !PT ;  /* 0x0000000106ff7812 */ /* 0x002fc6000782c0ff */
[----:B------:R-:W-:Y:S02]  /*3560*/  USHF.L.U32 UR11, UR4, 0x7, URZ ;  /* 0x00000007040b7899 */ /* 0x000fe400080006ff */
[----:B------:R-:W-:Y:S02]  /*3570*/  ULOP3.LUT UR4, UR4, 0xffe, URZ, 0xc0, !UPT ;  /* 0x00000ffe04047892 */ /* 0x000fe4000f8ec0ff */
[----:B------:R-:W-:Y:S02]  /*3580*/  ULOP3.LUT UR11, UR11, 0xffffff00, URZ, 0xc0, !UPT ;  /* 0xffffff000b0b7892 */ /* 0x000fe4000f8ec0ff */
[----:B------:R-:W-:Y:S02]  /*3590*/  UIADD3 UR4, UPT, UPT, -UR4, UR30, URZ ;  /* 0x0000001e04047290 */ /* 0x000fe4000fffe1ff */
[----:B------:R-:W-:Y:S01]  /*35a0*/  UIADD3 UR11, UPT, UPT, UR42, UR11, URZ ;  /* 0x0000000b2a0b7290 */ /* 0x000fe2000fffe0ff */
[----:B------:R-:W1:Y:S03]  /*35b0*/  SYNCS.PHASECHK.TRANS64.TRYWAIT P0, [UR31+0xd0], R0 ;  /* 0x0000d000ff0075a7 */ /* 0x000e66000800111f */
[----:B------:R-:W-:Y:S01]  /*35c0*/  ULEA UR11, UR4, UR11, 0x14 ;  /* 0x0000000b040b7291 */ /* 0x000fe2000f8ea0ff */
[----:B-123--:R-:W-:Y:S11]  /*35d0*/  @!P0 BRA `(.L_x_61) ;  /* 0x0000007400808947 */ /* 0x00eff60003800000 */
.L_x_191:
[----:B------:R-:W-:Y:S01]  /*35e0*/  IADD3 R10, PT, PT, R10, 0x1, RZ ;  /* 0x000000010a0a7810 */ /* 0x000fe20007ffe0ff */
[----:B------:R-:W-:Y:S06]  /*35f0*/  BRA.U !UP4, `(.L_x_62) ;  /* 0x000000010cc07547 */ /* 0x000fec000b800000 */
[----:B------:R-:W-:Y:S01]  /*3600*/  UPLOP3.LUT UP2, UPT, UPT, UPT, UPT, 0x40, 0x4 ;  /* 0x000000000004789c */ /* 0x000fe20003f4e870 */
[----:B------:R-:W-:Y:S01]  /*3610*/  UMOV UR23, UR41 ;  /* 0x0000002900177c82 */ /* 0x000fe20008000000 */
[----:B------:R-:W-:Y:S01]  /*3620*/  UMOV UR22, UR40 ;  /* 0x0000002800167c82 */ /* 0x000fe20008000000 */
[----:B------:R-:W-:-:S08]  /*3630*/  UMOV UR10, UR24 ;  /* 0x00000018000a7c82 */ /* 0x000fd00008000000 */
.L_x_65:
[----:B------:R-:W-:Y:S02]  /*3640*/  UIADD3 UR23, UPT, UPT, UR23, 0x1, URZ ;  /* 0x0000000117177890 */ /* 0x000fe4000fffe0ff */
[----:B--2---:R-:W-:Y:S02]  /*3650*/  ULEA UR5, UR10, UR26, 0x3 ;  /* 0x0000001a0a057291 */ /* 0x004fe4000f8e18ff */
[----:B------:R-:W-:Y:S01]  /*3660*/  UISETP.NE.AND UP3, UPT, UR23, URZ, UPT ;  /* 0x000000ff1700728c */ /* 0x000fe2000bf65270 */
[----:B---3--:R-:W-:Y:S10]  /*3670*/  @P2 BRA `(.L_x_63) ;  /* 0x00000000000c2947 */ /* 0x008ff40003800000 */
[----:B-1----:R-:W-:Y:S04]  /*3680*/  SHF.L.U32 R3, R8, 0x1f, RZ ;  /* 0x0000001f08037819 */ /* 0x002fe800000006ff */
[----:B------:R-:W1:Y:S02]  /*3690*/  SYNCS.PHASECHK.TRANS64.TRYWAIT P0, [UR5], R3 ;  /* 0x00000003ff0075a7 */ /* 0x000e640008001105 */
[----:B-1----:R-:W-:Y:S05]  /*36a0*/  @!P0 BRA `(.L_x_64) ;  /* 0x0000007400648947 */ /* 0x002fea0003800000 */
.L_x_63:
[----:B------:R-:W-:Y:S01]  /*36b0*/  UISETP.NE.AND UP0, UPT, UR22, 0x1, UPT ;  /* 0x000000011600788c */ /* 0x000fe2000bf05270 */
[----:B------:R-:W-:Y:S01]  /*36c0*/  PLOP3.LUT P2, PT, PT, PT, PT, 0x80, 0x8 ;  /* 0x000000000008781c */ /* 0x000fe20003f4f070 */
[----:B------:R-:W-:Y:S02]  /*36d0*/  UIADD3 UR4, UPT, UPT, UR10, 0x1, URZ ;  /* 0x000000010a047890 */ /* 0x000fe4000fffe0ff */
[----:B------:R-:W-:Y:S02]  /*36e0*/  UIADD3 UR25, UPT, UPT, UR5, 0x20, URZ ;  /* 0x0000002005197890 */ /* 0x000fe4000fffe0ff */
[----:B------:R-:W-:Y:S01]  /*36f0*/  UISETP.NE.AND UP1, UPT, UR4, 0x4, UPT ;  /* 0x000000040400788c */ /* 0x000fe2000bf25270 */
[----:B------:R-:W-:Y:S01]  /*3700*/  PLOP3.LUT P0, PT, PT, PT, UP0, 0x80, 0x8 ;  /* 0x000000000008781c */ /* 0x000fe20003f0f008 */
[----:B------:R-:W-:Y:S02]  /*3710*/  UIADD3 UR22, UPT, UPT, UR22, -0x1, URZ ;  /* 0xffffffff16167890 */ /* 0x000fe4000fffe0ff */
[----:B------:R-:W-:Y:S02]  /*3720*/  USEL UR6, URZ, 0x1, UP1 ;  /* 0x00000001ff067887 */ /* 0x000fe40008800000 */
[----:B------:R-:W-:Y:S01]  /*3730*/  USEL UR24, UR4, URZ, UP1 ;  /* 0x000000ff04187287 */ /* 0x000fe20008800000 */
[----:B------:R-:W-:Y:S01]  /*3740*/  UMOV UR7, 0x40004040 ;  /* 0x4000404000077882 */ /* 0x000fe20000000000 */
[----:B------:R-:W-:Y:S02]  /*3750*/  UMOV UR5, 0x40004040 ;  /* 0x4000404000057882 */ /* 0x000fe40000000000 */
[----:B------:R-:W-:Y:S01]  /*3760*/  @UP0 ULEA UR4, UR24, UR26, 0x3 ;  /* 0x0000001a18040291 */ /* 0x000fe2000f8e18ff */
[----:B------:R-:W-:Y:S01]  /*3770*/  LOP3.LUT R8, R8, UR6, RZ, 0x3c, !PT ;  /* 0x0000000608087c12 */ /* 0x000fe2000f8e3cff */
[----:B------:R-:W-:Y:S01]  /*3780*/  ULEA UR6, UR10, UR29, 0xb ;  /* 0x0000001d0a067291 */ /* 0x000fe2000f8e58ff */
[----:B------:R-:W-:Y:S02]  /*3790*/  UMOV UR21, 0x40004040 ;  /* 0x4000404000157882 */ /* 0x000fe40000000000 */
[----:B-1----:R-:W-:Y:S01]  /*37a0*/  @P0 SHF.L.U32 R0, R8, 0x1f, RZ ;  /* 0x0000001f08000819 */ /* 0x002fe200000006ff */
[----:B------:R-:W-:Y:S02]  /*37b0*/  UIADD3 UR20, UPT, UPT, UR6, 0x2, URZ ;  /* 0x0000000206147890 */ /* 0x000fe4000fffe0ff */
[----:B------:R-:W-:Y:S01]  /*37c0*/  UIADD3 UR16, UPT, UPT, UR6, 0x4, URZ ;  /* 0x0000000406107890 */ /* 0x000fe2000fffe0ff */
[----:B------:R2:W3:Y:S01]  /*37d0*/  @P0 SYNCS.PHASECHK.TRANS64.TRYWAIT P2, [UR4], R0 ;  /* 0x00000000ff0005a7 */ /* 0x0004e20008041104 */
[----:B------:R-:W-:Y:S02]  /*37e0*/  ULEA UR4, UR10, UR28, 0x9 ;  /* 0x0000001c0a047291 */ /* 0x000fe4000f8e48ff */
[----:B------:R-:W-:Y:S02]  /*37f0*/  UIADD3 UR12, UPT, UPT, UR6, 0x6, URZ ;  /* 0x00000006060c7890 */ /* 0x000fe4000fffe0ff */
[----:B------:R-:W-:Y:S02]  /*3800*/  UIADD3 UR18, UPT, UPT, UR4, 0x2, URZ ;  /* 0x0000000204127890 */ /* 0x000fe4000fffe0ff */
[----:B------:R-:W-:Y:S02]  /*3810*/  UIADD3 UR14, UPT, UPT, UR4, 0x4, URZ ;  /* 0x00000004040e7890 */ /* 0x000fe4000fffe0ff */
[----:B------:R-:W-:Y:S01]  /*3820*/  UIADD3 UR8, UPT, UPT, UR4, 0x6, URZ ;  /* 0x0000000604087890 */ /* 0x000fe2000fffe0ff */
[----:B------:R2:W-:Y:S01]  /*3830*/  UTCHMMA gdesc[UR4], gdesc[UR6], tmem[UR11], tmem[UR38], idesc[UR39], UP2 ;  /* 0x00ff2606040075ea */ /* 0x0005e2000900000b */
[----:B------:R-:W-:Y:S01]  /*3840*/  UPLOP3.LUT UP2, UPT, UPT, UPT, UPT, 0x80, 0x8 ;  /* 0x000000000008789c */ /* 0x000fe20003f4f070 */
[----:B------:R-:W-:Y:S01]  /*3850*/  UMOV UR19, 0x40004040 ;  /* 0x4000404000137882 */ /* 0x000fe20000000000 */
[----:B------:R-:W-:Y:S01]  /*3860*/  UMOV UR17, 0x40004040 ;  /* 0x4000404000117882 */ /* 0x000fe20000000000 */
[----:B------:R2:W-:Y:S01]  /*3870*/  UTCHMMA gdesc[UR18], gdesc[UR20], tmem[UR11], tmem[UR36], idesc[UR37], UPT ;  /* 0x00ff2414120075ea */ /* 0x0005e2000b80000b */
[----:B------:R-:W-:Y:S01]  /*3880*/  UMOV UR15, 0x40004040 ;  /* 0x40004040000f7882 */ /* 0x000fe20000000000 */
[----:B------:R-:W-:Y:S01]  /*3890*/  UMOV UR13, 0x40004040 ;  /* 0x40004040000d7882 */ /* 0x000fe20000000000 */
[----:B------:R-:W-:Y:S01]  /*38a0*/  UMOV UR9, 0x40004040 ;  /* 0x4000404000097882 */ /* 0x000fe20000000000 */
[----:B------:R2:W-:Y:S01]  /*38b0*/  UTCHMMA gdesc[UR14], gdesc[UR16], tmem[UR11], tmem[UR34], idesc[UR35], UPT ;  /* 0x00ff22100e0075ea */ /* 0x0005e2000b80000b */
[----:B------:R2:W-:Y:S01]  /*38c0*/  UTCHMMA gdesc[UR8], gdesc[UR12], tmem[UR11], tmem[UR32], idesc[UR33], UPT ;  /* 0x00ff200c080075ea */ /* 0x0005e2000b80000b */
[----:B------:R2:W-:Y:S01]  /*38d0*/  UTCBAR.MULTICAST [UR25], URZ, UR27 ;  /* 0x000000ff190073e9 */ /* 0x0005e2000800081b */
[----:B------:R-:W-:Y:S01]  /*38e0*/  UMOV UR10, UR24 ;  /* 0x00000018000a7c82 */ /* 0x000fe20008000000 */
[----:B------:R-:W-:Y:S05]  /*38f0*/  BRA.U UP3, `(.L_x_65) ;  /* 0xfffffffd03507547 */ /* 0x000fea000b83ffff */
.L_x_62:
[----:B--2---:R-:W-:Y:S01]  /*3900*/  UIADD3 UR4, UPT, UPT, UR30, 0x1, URZ ;  /* 0x000000011e047890 */ /* 0x004fe2000fffe0ff */
[C---:B------:R-:W-:Y:S01]  /*3910*/  ISETP.NE.AND P0, PT, R10.reuse, 0x2, PT ;  /* 0x000000020a00780c */ /* 0x040fe20003f05270 */
[----:B------:R-:W-:Y:S02]  /*3920*/  UIADD3 UR5, UPT, UPT, UR31, 0xb0, URZ ;  /* 0x000000b01f057890 */ /* 0x000fe4000fffe0ff */
[----:B------:R-:W-:Y:S01]  /*3930*/  UISETP.NE.AND UP0, UPT, UR4, 0x4, UPT ;  /* 0x000000040400788c */ /* 0x000fe2000bf05270 */
[----:B-1----:R-:W-:Y:S02]  /*3940*/  SEL R0, RZ, 0x1, P0 ;  /* 0x00000001ff007807 */ /* 0x002fe40000000000 */
[----:B------:R-:W-:Y:S01]  /*3950*/  SEL R10, R10, RZ, P0 ;  /* 0x000000ff0a0a7207 */ /* 0x000fe20000000000 */
[----:B------:R-:W-:Y:S01]  /*3960*/  USEL UR6, URZ, 0x1, UP0 ;  /* 0x00000001ff067887 */ /* 0x000fe20008000000 */
[----:B------:R-:W-:Y:S01]  /*3970*/  LOP3.LUT R9, R9, R0, RZ, 0x3c, !PT ;  /* 0x0000000009097212 */ /* 0x000fe200078e3cff */
[----:B------:R-:W-:Y:S01]  /*3980*/  USEL UR30, UR4, URZ, UP0 ;  /* 0x000000ff041e7287 */ /* 0x000fe20008000000 */
[----:B------:R1:W-:Y:S03]  /*3990*/  UTCBAR [UR5], URZ ;  /* 0x000000ff050073e9 */ /* 0x0003e600080000ff */
[----:B------:R-:W-:Y:S01]  /*39a0*/  LOP3.LUT R11, R11, UR6, RZ, 0x3c, !PT ;  /* 0x000000060b0b7c12 */ /* 0x000fe2000f8e3cff */
[----:B------:R-:W-:Y:S07]  /*39b0*/  @P1 BRA `(.L_x_66) ;  /* 0xfffffff800881947 */ /* 0x000fee000383ffff */
[----:B------:R-:W2:Y:S01]  /*39c0*/  S2UR UR8, SR_CgaCtaId ;  /* 0x00000000000879c3 */ /* 0x000ea20000008800 */
[----:B------:R-:W-:Y:S01]  /*39d0*/  ELECT P0, URZ, PT ;  /* 0x0000000000ff782f */ /* 0x000fe20003800000 */
[----:B------:R-:W-:Y:S01]  /*39e0*/  IMAD.MOV.U32 R0, RZ, RZ, 0x1 ;  /* 0x00000001ff007424 */ /* 0x000fe200078e00ff */
[----:B------:R-:W-:Y:S01]  /*39f0*/  UIADD3 UR26, UPT, UPT, UR26, 0xd0, URZ ;  /* 0x000000d01a1a7890 */ /* 0x000fe2000fffe0ff */
[----:B------:R-:W-:Y:S01]  /*3a00*/  SHF.L.U32 R3, R11, 0x1f, RZ ;  /* 0x0000001f0b037819 */ /* 0x000fe200000006ff */
[----:B------:R-:W-:-:S03]  /*3a10*/  UMOV UR4, 0x40 ;  /* 0x0000004000047882 */ /* 0x000fc60000000000 */
[----:B------:R-:W-:Y:S01]  /*3a20*/  UVIRTCOUNT.DEALLOC.SMPOOL 0x80 ;  /* 0x000000800000784c */ /* 0x000fe20000000000 */
[----:B--2---:R-:W-:Y:S02]  /*3a30*/  ULEA UR8, UR8, UR4, 0x18 ;  /* 0x0000000408087291 */ /* 0x004fe4000f8ec0ff */
[----:B------:R-:W-:-:S07]  /*3a40*/  ULEA UR4, UR30, UR26, 0x3 ;  /* 0x0000001a1e047291 */ /* 0x000fce000f8e18ff */
[----:B------:R2:W-:Y:S02]  /*3a50*/  @P0 STS.U8 [UR8+0x1c], R0 ;  /* 0x00001c00ff000988 */ /* 0x0005e40008000008 */
[----:B------:R-:W4:Y:S02]  /*3a60*/  SYNCS.PHASECHK.TRANS64.TRYWAIT P0, [UR4], R3 ;  /* 0x00000003ff0075a7 */ /* 0x000f240008001104 */
[----:B--2-4-:R-:W-:Y:S05]  /*3a70*/  @!P0 BRA `(.L_x_67) ;  /* 0x0000007000888947 */ /* 0x014fea0003800000 */
.L_x_194:
[----:B------:R-:W-:-:S04]  /*3a80*/  UIADD3 UR4, UPT, UPT, UR30, 0x1, URZ ;  /* 0x000000011e047890 */ /* 0x000fc8000fffe0ff */
[----:B------:R-:W-:-:S04]  /*3a90*/  UISETP.NE.AND UP0, UPT, UR4, 0x4, UPT ;  /* 0x000000040400788c */ /* 0x000fc8000bf05270 */
[----:B------:R-:W-:Y:S02]  /*3aa0*/  USEL UR6, URZ, 0x1, UP0 ;  /* 0x00000001ff067887 */ /* 0x000fe40008000000 */
[----:B------:R-:W-:-:S04]  /*3ab0*/  USEL UR4, UR4, URZ, UP0 ;  /* 0x000000ff04047287 */ /* 0x000fc80008000000 */
[----:B-1----:R-:W-:Y:S01]  /*3ac0*/  ULEA UR5, UR4, UR26, 0x3 ;  /* 0x0000001a04057291 */ /* 0x002fe2000f8e18ff */
[----:B------:R-:W-:-:S04]  /*3ad0*/  LOP3.LUT R2, R11, UR6, RZ, 0x3c, !PT ;  /* 0x000000060b027c12 */ /* 0x000fc8000f8e3cff */
[----:B--2---:R-:W-:-:S04]  /*3ae0*/  SHF.L.U32 R3, R2, 0x1f, RZ ;  /* 0x0000001f02037819 */ /* 0x004fc800000006ff */
[----:B------:R-:W1:Y:S02]  /*3af0*/  SYNCS.PHASECHK.TRANS64.TRYWAIT P0, [UR5], R3 ;  /* 0x00000003ff0075a7 */ /* 0x000e640008001105 */
[----:B-1----:R-:W-:Y:S05]  /*3b00*/  @!P0 BRA `(.L_x_68) ;  /* 0x00000070007c8947 */ /* 0x002fea0003800000 */
.L_x_196:
        /* <DEDUP_REMOVED lines=9> */
.L_x_198:
[----:B------:R-:W-:-:S04]  /*3ba0*/  UIADD3 UR4, UPT, UPT, UR4, 0x1, URZ ;  /* 0x0000000104047890 */ /* 0x000fc8000fffe0ff */
[----:B------:R-:W-:-:S04]  /*3bb0*/  UISETP.NE.AND UP0, UPT, UR4, 0x4, UPT ;  /* 0x000000040400788c */ /* 0x000fc8000bf05270 */
[----:B------:R-:W-:Y:S02]  /*3bc0*/  USEL UR5, URZ, 0x1, UP0 ;  /* 0x00000001ff057887 */ /* 0x000fe40008000000 */
[----:B------:R-:W-:-:S04]  /*3bd0*/  USEL UR4, UR4, URZ, UP0 ;  /* 0x000000ff04047287 */ /* 0x000fc80008000000 */
[----:B------:R-:W-:Y:S01]  /*3be0*/  ULEA UR4, UR4, UR26, 0x3 ;  /* 0x0000001a04047291 */ /* 0x000fe2000f8e18ff */
[----:B-1----:R-:W-:-:S04]  /*3bf0*/  LOP3.LUT R3, R2, UR5, RZ, 0x3c, !PT ;  /* 0x0000000502037c12 */ /* 0x002fc8000f8e3cff */
[----:B------:R-:W-:-:S04]  /*3c00*/  SHF.L.U32 R3, R3, 0x1f, RZ ;  /* 0x0000001f03037819 */ /* 0x000fc800000006ff */
[----:B------:R-:W1:Y:S02]  /*3c10*/  SYNCS.PHASECHK.TRANS64.TRYWAIT P0, [UR4], R3 ;  /* 0x00000003ff0075a7 */ /* 0x000e640008001104 */
[----:B-1----:R-:W-:Y:S05]  /*3c20*/  @!P0 BRA `(.L_x_70) ;  /* 0x0000007000648947 */ /* 0x002fea0003800000 */
.L_x_200:
[----:B------:R-:W-:Y:S01]  /*3c30*/  NOP ;  /* 0x0000000000007918 */ /* 0x000fe20000000000 */
[----:B-1----:R-:W1:Y:S01]  /*3c40*/  LDS R0, [UR8+0x14] ;  /* 0x00001408ff007984 */ /* 0x002e620008000800 */
[----:B------:R-:W-:Y:S01]  /*3c50*/  ULOP3.LUT UR4, UR42, 0xffff, URZ, 0xc0, !UPT ;  /* 0x0000ffff2a047892 */ /* 0x000fe2000f8ec0ff */
[----:B------:R-:W-:Y:S01]  /*3c60*/  UMOV UR5, 0xffff ;  /* 0x0000ffff00057882 */ /* 0x000fe20000000000 */
[----:B------:R-:W-:Y:S02]  /*3c70*/  UMOV UR6, 0x1 ;  /* 0x0000000100067882 */ /* 0x000fe40000000000 */
[----:B------:R-:W-:-:S04]  /*3c80*/  USHF.R.U32.HI UR4, URZ, 0x5, UR4 ;  /* 0x00000005ff047899 */ /* 0x000fc80008011604 */
[----:B------:R-:W-:Y:S02]  /*3c90*/  USHF.L.U32 UR5, UR5, UR4, URZ ;  /* 0x0000000405057299 */ /* 0x000fe400080006ff */
[----:B------:R-:W-:-:S04]  /*3ca0*/  USHF.L.U32 UR4, UR6, UR4, URZ ;  /* 0x0000000406047299 */ /* 0x000fc800080006ff */
[----:B-1----:R-:W-:-:S04]  /*3cb0*/  LOP3.LUT R0, R0, UR5, RZ, 0xc0, !PT ;  /* 0x0000000500007c12 */ /* 0x002fc8000f8ec0ff */
[----:B------:R-:W-:-:S13]  /*3cc0*/  ISETP.NE.AND P0, PT, R0, UR5, PT ;  /* 0x0000000500007c0c */ /* 0x000fda000bf05270 */
[----:B------:R-:W-:Y:S05]  /*3cd0*/  @P0 BRA `(.L_x_71) ;  /* 0x0000000000580947 */ /* 0x000fea0003800000 */
[----:B------:R-:W1:Y:S02]  /*3ce0*/  LDS R0, [UR8+0x18] ;  /* 0x00001808ff007984 */ /* 0x000e640008000800 */
[----:B-1----:R-:W-:-:S04]  /*3cf0*/  LOP3.LUT R0, R0, UR4, RZ, 0xc0, !PT ;  /* 0x0000000400007c12 */ /* 0x002fc8000f8ec0ff */
[----:B------:R-:W-:-:S13]  /*3d00*/  ISETP.NE.AND P0, PT, R0, UR4, PT ;  /* 0x0000000400007c0c */ /* 0x000fda000bf05270 */
[----:B------:R-:W-:Y:S05]  /*3d10*/  @P0 BRA `(.L_x_72) ;  /* 0x00000000003c0947 */ /* 0x000fea0003800000 */
[----:B------:R-:W1:Y:S01]  /*3d20*/  S2R R2, SR_LANEID ;  /* 0x0000000000027919 */ /* 0x000e620000000000 */
[----:B------:R-:W-:Y:S01]  /*3d30*/  ULOP3.LUT UR5, URZ, UR5, URZ, 0x33, !UPT ;  /* 0x00000005ff057292 */ /* 0x000fe2000f8e33ff */
[----:B------:R-:W-:Y:S01]  /*3d40*/  LOP3.LUT R4, RZ, UR4, RZ, 0x33, !PT ;  /* 0x00000004ff047c12 */ /* 0x000fe2000f8e33ff */
[----:B------:R-:W-:Y:S02]  /*3d50*/  VOTEU.ANY UR4, UPT, PT ;  /* 0x0000000000047886 */ /* 0x000fe400038e0100 */
[----:B------:R-:W-:Y:S01]  /*3d60*/  UFLO.U32 UR4, UR4 ;  /* 0x00000004000472bd */ /* 0x000fe200080e0000 */
[----:B------:R-:W2:Y:S01]  /*3d70*/  REDUX UR6, R4 ;  /* 0x00000000040673c4 */ /* 0x000ea20000000000 */
[----:B------:R-:W-:-:S06]  /*3d80*/  IMAD.U32 R0, RZ, RZ, UR5 ;  /* 0x00000005ff007e24 */ /* 0x000fcc000f8e00ff */
[----:B------:R4:W-:Y:S01]  /*3d90*/  UTCATOMSWS.AND URZ, UR5 ;  /* 0x0000000500ff79e3 */ /* 0x0009e20008000000 */
[----:B------:R-:W3:Y:S01]  /*3da0*/  REDUX UR7, R0 ;  /* 0x00000000000773c4 */ /* 0x000ee20000000000 */
[----:B-1----:R-:W-:Y:S01]  /*3db0*/  ISETP.EQ.U32.AND P0, PT, R2, UR4, PT ;  /* 0x0000000402007c0c */ /* 0x002fe2000bf02070 */
[----:B--2---:R-:W-:Y:S01]  /*3dc0*/  IMAD.U32 R2, RZ, RZ, UR6 ;  /* 0x00000006ff027e24 */ /* 0x004fe2000f8e00ff */
[----:B---3--:R-:W-:-:S11]  /*3dd0*/  MOV R3, UR7 ;  /* 0x0000000700037c02 */ /* 0x008fd60008000f00 */
[----:B------:R4:W-:Y:S04]  /*3de0*/  @P0 ATOMS.AND RZ, [UR8+0x14], R3 ;  /* 0x00001403ffff098c */ /* 0x0009e8000a800008 */
[----:B------:R4:W-:Y:S01]  /*3df0*/  @P0 ATOMS.AND RZ, [UR8+0x18], R2 ;  /* 0x00001802ffff098c */ /* 0x0009e2000a800008 */
[----:B------:R-:W-:Y:S05]  /*3e00*/  BRA `(.L_x_73) ;  /* 0x0000000000147947 */ /* 0x000fea0003800000 */
.L_x_72:
[----:B------:R-:W-:Y:S02]  /*3e10*/  MOV R2, 0x3e30 ;  /* 0x00003e3000027802 */ /* 0x000fe40000000f00 */
[----:B---3-5:R-:W-:Y:S05]  /*3e20*/  CALL.REL.NOINC `($__internal_0_$__cuda_sm10x_tcgen05_guardrail_trap_col_being_dealloced_not_returned_by_alloc) ;  /* 0x0000007400fc7944 */ /* 0x028fea0003c00000 */
[----:B------:R-:W-:Y:S05]  /*3e30*/  BRA `(.L_x_73) ;  /* 0x0000000000087947 */ /* 0x000fea0003800000 */
.L_x_71:
[----:B------:R-:W-:Y:S02]  /*3e40*/  MOV R2, 0x3e60 ;  /* 0x00003e6000027802 */ /* 0x000fe40000000f00 */
[----:B---3-5:R-:W-:Y:S05]  /*3e50*/  CALL.REL.NOINC `($__internal_2_$__cuda_sm10x_tcgen05_guardrail_trap_unallocated_columns_being_dealloced) ;  /* 0x0000007800087944 */ /* 0x028fea0003c00000 */
.L_x_73:
[----:B------:R-:W-:Y:S01]  /*3e60*/  NOP ;  /* 0x0000000000007918 */ /* 0x000fe20000000000 */
[----:B----4-:R-:W-:Y:S05]  /*3e70*/  EXIT ;  /* 0x000000000000794d */ /* 0x010fea0003800000 */
.L_x_55:
[----:B------:R-:W-:-:S09]  /*3e80*/  UISETP.NE.OR UP0, UPT, UR18, 0x3, !UP3 ;  /* 0x000000031200788c */ /* 0x000fd2000df05670 */
[----:B------:R-:W-:Y:S05]  /*3e90*/  BRA.U UP0, `(.L_x_74) ;  /* 0x0000001900047547 */ /* 0x000fea000b800000 */
[----:B------:R-:W2:Y:S01]  /*3ea0*/  LDCU.64 UR4, c[0x0][0x888] ;  /* 0x00011100ff0477ac */ /* 0x000ea20008000a00 */
[----:B------:R-:W3:Y:S01]  /*3eb0*/  S2UR UR10, SR_CgaCtaId ;  /* 0x00000000000a79c3 */ /* 0x000ee20000008800 */
[----:B------:R-:W-:Y:S01]  /*3ec0*/  HFMA2 R10, -RZ, RZ, 0, 0 ;  /* 0x00000000ff0a7431 */ /* 0x000fe200000001ff */
[----:B------:R-:W-:Y:S01]  /*3ed0*/  MOV R9, RZ ;  /* 0x000000ff00097202 */ /* 0x000fe20000000f00 */
[----:B------:R-:W4:Y:S01]  /*3ee0*/  LDCU UR50, c[0x0][0x370] ;  /* 0x00006e00ff3277ac */ /* 0x000f220008000800 */
[----:B------:R-:W-:Y:S01]  /*3ef0*/  HFMA2 R3, -RZ, RZ, 0, 0.0078125 ;  /* 0x00002000ff037431 */ /* 0x000fe200000001ff */
[----:B------:R-:W4:Y:S03]  /*3f00*/  LDCU.128 UR52, c[0x0][0xb10] ;  /* 0x00016200ff3477ac */ /* 0x000f260008000c00 */
[----:B------:R-:W1:Y:S01]  /*3f10*/  LDC.64 R12, c[0x0][0x348] ;  /* 0x0000d200ff0c7b82 */ /* 0x000e620000000a00 */
[----:B------:R-:W3:Y:S01]  /*3f20*/  LDCU UR47, c[0x0][0x374] ;  /* 0x00006e80ff2f77ac */ /* 0x000ee20008000800 */
[----:B------:R-:W3:Y:S01]  /*3f30*/  LDCU.64 UR48, c[0x0][0x890] ;  /* 0x00011200ff3077ac */ /* 0x000ee20008000a00 */
[----:B--2---:R-:W-:Y:S01]  /*3f40*/  UISETP.NE.U32.AND UP0, UPT, UR4, URZ, UPT ;  /* 0x000000ff0400728c */ /* 0x004fe2000bf05070 */
[----:B------:R-:W2:Y:S01]  /*3f50*/  LDCU UR15, c[0x0][0xb0c] ;  /* 0x00016180ff0f77ac */ /* 0x000ea20008000800 */
[----:B------:R-:W2:Y:S01]  /*3f60*/  LDCU UR58, c[0x0][0xb20] ;  /* 0x00016400ff3a77ac */ /* 0x000ea20008000800 */
[----:B------:R-:W2:Y:S01]  /*3f70*/  LDCU UR4, c[0x0][0xb30] ;  /* 0x00016600ff0477ac */ /* 0x000ea20008000800 */
[----:B------:R-:W-:Y:S01]  /*3f80*/  UMOV UR21, 0x400 ;  /* 0x0000040000157882 */ /* 0x000fe20000000000 */
[----:B----4-:R-:W-:-:S02]  /*3f90*/  UIMAD.WIDE.U32 UR6, UR50, UR52, URZ ;  /* 0x00000034320672a5 */ /* 0x010fc4000f8e00ff */
[----:B---3--:R-:W-:Y:S02]  /*3fa0*/  UIMAD.WIDE.U32 UR8, UR47, UR55, URZ ;  /* 0x000000372f0872a5 */ /* 0x008fe4000f8e00ff */
[----:B------:R-:W-:Y:S02]  /*3fb0*/  ULEA UR21, UR10, UR21, 0x18 ;  /* 0x000000150a157291 */ /* 0x000fe4000f8ec0ff */
[----:B------:R-:W-:Y:S02]  /*3fc0*/  UISETP.NE.AND.EX UP6, UPT, UR5, URZ, UPT, UP0 ;  /* 0x000000ff0500728c */ /* 0x000fe4000bfc5300 */
[----:B------:R-:W-:Y:S02]  /*3fd0*/  UISETP.NE.AND UP0, UPT, UR45, 0x1, UPT ;  /* 0x000000012d00788c */ /* 0x000fe4000bf05270 */
[----:B------:R-:W-:Y:S02]  /*3fe0*/  UISETP.NE.U32.AND UP0, UPT, UR48, URZ, UPT ;  /* 0x000000ff3000728c */ /* 0x000fe4000bf05070 */
[----:B------:R-:W-:-:S02]  /*3ff0*/  UIADD3 UR41, UPT, UPT, UR21, 0x40, URZ ;  /* 0x0000004015297890 */ /* 0x000fc4000fffe0ff */
[----:B------:R-:W-:Y:S02]  /*4000*/  UIADD3 UR33, UPT, UPT, UR21, 0x48, URZ ;  /* 0x0000004815217890 */ /* 0x000fe4000fffe0ff */
[----:B------:R-:W-:Y:S02]  /*4010*/  UIADD3 UR25, UPT, UPT, UR21, 0x50, URZ ;  /* 0x0000005015197890 */ /* 0x000fe4000fffe0ff */
[----:B------:R-:W-:Y:S02]  /*4020*/  UIADD3 UR17, UPT, UPT, UR21, 0x58, URZ ;  /* 0x0000005815117890 */ /* 0x000fe4000fffe0ff */
[----:B------:R-:W-:Y:S01]  /*4030*/  USEL UR51, URZ, 0x1, UP5 ;  /* 0x00000001ff337887 */ /* 0x000fe2000a800000 */
[----:B------:R-:W-:Y:S01]  /*4040*/  UMOV UR6, UR7 ;  /* 0x0000000700067c82 */ /* 0x000fe20008000000 */
[----:B------:R-:W-:Y:S01]  /*4050*/  UMOV UR56, UR9 ;  /* 0x0000000900387c82 */ /* 0x000fe20008000000 */
[----:B------:R-:W-:Y:S02]  /*4060*/  UISETP.GE.AND UP2, UPT, UR45, 0x1, UPT ;  /* 0x000000012d00788c */ /* 0x000fe4000bf46270 */
[----:B------:R-:W-:-:S02]  /*4070*/  UISETP.NE.AND.EX UP5, UPT, UR49, URZ, UPT, UP0 ;  /* 0x000000ff3100728c */ /* 0x000fc4000bfa5300 */
[----:B------:R-:W-:Y:S01]  /*4080*/  UPLOP3.LUT UP3, UPT, UPT, UPT, UPT, 0x40, 0x4 ;  /* 0x000000000004789c */ /* 0x000fe20003f6e870 */
[----:B------:R-:W3:Y:S01]  /*4090*/  LDCU.64 UR22, c[0x0][0xb28] ;  /* 0x00016500ff1677ac */ /* 0x000ee20008000a00 */
[----:B--2---:R-:W-:Y:S02]  /*40a0*/  UISETP.NE.AND UP2, UPT, UR15, 0x1, UPT ;  /* 0x000000010f00788c */ /* 0x004fe4000bf45270 */
[----:B------:R-:W-:Y:S02]  /*40b0*/  UPRMT UR39, UR10, 0x654, UR41 ;  /* 0x000006540a277896 */ /* 0x000fe40008000029 */
[----:B------:R-:W-:Y:S02]  /*40c0*/  UPRMT UR38, UR10, 0x654, UR33 ;  /* 0x000006540a267896 */ /* 0x000fe40008000021 */
[----:B------:R-:W-:Y:S02]  /*40d0*/  UPRMT UR37, UR10, 0x654, UR25 ;  /* 0x000006540a257896 */ /* 0x000fe40008000019 */
[----:B------:R-:W-:-:S02]  /*40e0*/  UPRMT UR29, UR10, 0x654, UR17 ;  /* 0x000006540a1d7896 */ /* 0x000fc40008000011 */
[----:B------:R-:W-:Y:S02]  /*40f0*/  USHF.R.U32.HI UR57, URZ, UR53, UR6 ;  /* 0x00000035ff397299 */ /* 0x000fe40008011606 */
[----:B------:R-:W-:Y:S02]  /*4100*/  USHF.R.U32.HI UR56, URZ, UR58, UR56 ;  /* 0x0000003aff387299 */ /* 0x000fe40008011638 */
[----:B------:R-:W-:Y:S02]  /*4110*/  UISETP.NE.AND UP0, UPT, UR54, 0x1, UPT ;  /* 0x000000013600788c */ /* 0x000fe4000bf05270 */
[----:B-1----:R-:W-:-:S11]  /*4120*/  UISETP.NE.AND UP4, UPT, UR4, 0x1, UPT ;  /* 0x000000010400788c */ /* 0x002fd6000bf85270 */
.L_x_89:
[C---:B------:R-:W-:Y:S02]  /*4130*/  LEA R8, R10.reuse, UR21, 0x3 ;  /* 0x000000150a087c11 */ /* 0x040fe4000f8e18ff */
[----:B------:R-:W-:Y:S02]  /*4140*/  SHF.L.U32 R5, R9, 0x1f, RZ ;  /* 0x0000001f09057819 */ /* 0x000fe400000006ff */
[----:B------:R-:W-:Y:S02]  /*4150*/  LEA R6, R10, UR21, 0x4 ;  /* 0x000000150a067c11 */ /* 0x000fe4000f8e20ff */
[----:B-1----:R-:W1:Y:S02]  /*4160*/  SYNCS.PHASECHK.TRANS64.TRYWAIT P0, [R8+URZ+0x90], R5 ;  /* 0x00009005080075a7 */ /* 0x002e6400080011ff */
[----:B-1----:R-:W-:Y:S05]  /*4170*/  @!P0 BRA `(.L_x_75) ;  /* 0x0000006c00288947 */ /* 0x002fea0003800000 */
.L_x_201:
[----:B-1----:R-:W1:Y:S01]  /*4180*/  LDS.128 R4, [R6+0x120] ;  /* 0x0001200006047984 */ /* 0x002e620000000c00 */
[----:B------:R-:W-:Y:S01]  /*4190*/  UISETP.GE.AND UP0, UPT, UR45, 0x1, UPT ;  /* 0x000000012d00788c */ /* 0x000fe2000bf06270 */
[----:B------:R-:W-:Y:S01]  /*41a0*/  @!PT LDS RZ, [RZ] ;  /* 0x00000000fffff984 */ /* 0x000fe20000000800 */
[----:B------:R-:W-:Y:S01]  /*41b0*/  @!PT LDS RZ, [RZ] ;  /* 0x00000000fffff984 */ /* 0x000fe20000000800 */
[----:B------:R-:W-:Y:S01]  /*41c0*/  @!PT LDS RZ, [RZ] ;  /* 0x00000000fffff984 */ /* 0x000fe20000000800 */
[----:B------:R-:W-:Y:S01]  /*41d0*/  @!PT LDS RZ, [RZ] ;  /* 0x00000000fffff984 */ /* 0x000fe20000000800 */
[----:B------:R2:W-:Y:S06]  /*41e0*/  MEMBAR.ALL.CTA ;  /* 0x0000000000007992 */ /* 0x0005ec0000008000 */
[----:B--2---:R-:W2:Y:S01]  /*41f0*/  FENCE.VIEW.ASYNC.S ;  /* 0x00000000000073c6 */ /* 0x004ea20000000000 */
[----:B-1----:R-:W-:Y:S11]  /*4200*/  LOP3.LUT P0, RZ, R6, 0x1, RZ, 0xc0, !PT ;  /* 0x0000000106ff7812 */ /* 0x002ff6000780c0ff */
[----:B------:R-:W-:Y:S02]  /*4210*/  @!UPT UIADD3 URZ, UPT, UPT, URZ, URZ, URZ ;  /* 0x000000fffffff290 */ /* 0x000fe4000fffe0ff */
[----:B--2---:R-:W-:Y:S01]  /*4220*/  VOTEU.ANY UP2, P0 ;  /* 0x0000000000ff7886 */ /* 0x004fe20000040100 */
[----:B------:R-:W-:Y:S11]  /*4230*/  PLOP3.LUT P0, PT, PT, PT, UP2, 0x80, 0x8 ;  /* 0x000000000008781c */ /* 0x000ff60003f0f028 */
[----:B------:R-:W-:Y:S02]  /*4240*/  @!UPT UIADD3 URZ, UPT, UPT, URZ, URZ, URZ ;  /* 0x000000fffffff290 */ /* 0x000fe4000fffe0ff */
[----:B------:R-:W-:Y:S02]  /*4250*/  @P0 SHF.R.U32.HI R0, RZ, 0x10, R5 ;  /* 0x00000010ff000819 */ /* 0x000fe40000011605 */
[----:B------:R-:W-:Y:S02]  /*4260*/  @P0 MOV R2, R4 ;  /* 0x0000000400020202 */ /* 0x000fe40000000f00 */
[----:B------:R-:W-:Y:S01]  /*4270*/  @P0 R2UR UR4, R0 ;  /* 0x00000000000402ca */ /* 0x000fe200000e0000 */
[----:B------:R-:W-:Y:S01]  /*4280*/  VIADD R0, R8, 0xa0 ;  /* 0x000000a008007836 */ /* 0x000fe20000000000 */
[----:B------:R-:W-:Y:S02]  /*4290*/  @P0 LOP3.LUT R4, R5, 0xffff, RZ, 0xc0, !PT ;  /* 0x0000ffff05040812 */ /* 0x000fe400078ec0ff */
[----:B------:R-:W-:Y:S02]  /*42a0*/  @P0 R2UR UR6, R2 ;  /* 0x00000000020602ca */ /* 0x000fe400000e0000 */
[----:B------:R-:W-:Y:S02]  /*42b0*/  PRMT R0, RZ, 0x654, R0 ;  /* 0x00000654ff007816 */ /* 0x000fe40000000000 */
[----:B------:R-:W-:Y:S02]  /*42c0*/  @P0 R2UR UR5, R4 ;  /* 0x00000000040502ca */ /* 0x000fe400000e0000 */
[----:B------:R1:W-:Y:S03]  /*42d0*/  SYNCS.ARRIVE.TRANS64.RED.A1T0 RZ, [R0+URZ], RZ ;  /* 0x000000ff00ff79a7 */ /* 0x0003e600081004ff */
[----:B------:R-:W-:Y:S04]  /*42e0*/  @UP2 UMOV UR46, UR4 ;  /* 0x00000004002e2c82 */ /* 0x000fe80008000000 */
[----:B------:R-:W-:Y:S04]  /*42f0*/  @UP2 UMOV UR14, UR6 ;  /* 0x00000006000e2c82 */ /* 0x000fe80008000000 */
[----:B------:R-:W-:Y:S01]  /*4300*/  @UP2 UMOV UR13, UR5 ;  /* 0x00000005000d2c82 */ /* 0x000fe20008000000 */
[----:B------:R-:W-:Y:S05]  /*4310*/  BRA.U !UP0, `(.L_x_76) ;  /* 0x0000000108c07547 */ /* 0x000fea000b800000 */
[----:B------:R-:W-:Y:S02]  /*4320*/  UIMAD.WIDE.U32 UR18, UR13, UR55, URZ ;  /* 0x000000370d1272a5 */ /* 0x000fe4000f8e00ff */
[----:B------:R-:W-:Y:S02]  /*4330*/  UP2UR UR16, UPR, URZ, 0x4 ;  /* 0x00000004ff107883 */ /* 0x000fe40008000000 */
[----:B------:R-:W-:Y:S02]  /*4340*/  UISETP.NE.AND UP2, UPT, UR54, 0x1, UPT ;  /* 0x000000013600788c */ /* 0x000fe4000bf45270 */
[----:B------:R-:W-:Y:S02]  /*4350*/  UIMAD.WIDE.U32 UR26, UR14, UR52, URZ ;  /* 0x000000340e1a72a5 */ /* 0x000fe4000f8e00ff */
[----:B------:R-:W-:Y:S02]  /*4360*/  USEL UR4, UR47, UR56, !UP2 ;  /* 0x000000382f047287 */ /* 0x000fe4000d000000 */
[----:B------:R-:W-:Y:S02]  /*4370*/  UISETP.NE.AND UP0, UPT, UR15, 0x1, UPT ;  /* 0x000000010f00788c */ /* 0x000fe4000bf05270 */
[----:B------:R-:W-:Y:S02]  /*4380*/  UP2UR UR20, UPR, URZ, 0x2 ;  /* 0x00000002ff147883 */ /* 0x000fe40008000000 */
[----:B------:R-:W-:Y:S02]  /*4390*/  UISETP.NE.AND UP1, UPT, UR45, 0x1, UPT ;  /* 0x000000012d00788c */ /* 0x000fe4000bf25270 */
[----:B---3--:R-:W-:Y:S02]  /*43a0*/  UIMAD.WIDE.U32 UR8, UR4, UR22, URZ ;  /* 0x00000016040872a5 */ /* 0x008fe4000f8e00ff */
[----:B------:R-:W-:Y:S01]  /*43b0*/  USEL UR7, UR50, UR57, !UP0 ;  /* 0x0000003932077287 */ /* 0x000fe2000c000000 */
[----:B------:R-:W-:Y:S02]  /*43c0*/  UMOV UR5, UR19 ;  /* 0x0000001300057c82 */ /* 0x000fe40008000000 */
[----:B------:R-:W-:Y:S02]  /*43d0*/  USHF.R.U32.HI UR6, URZ, UR58, UR5 ;  /* 0x0000003aff067299 */ /* 0x000fe40008011605 */
[----:B------:R-:W-:Y:S02]  /*43e0*/  UIMAD.WIDE.U32 UR10, UR7, UR22, URZ ;  /* 0x00000016070a72a5 */ /* 0x000fe4000f8e00ff */
[----:B------:R-:W-:Y:S02]  /*43f0*/  USEL UR6, UR13, UR6, !UP2 ;  /* 0x000000060d067287 */ /* 0x000fe4000d000000 */
[----:B------:R-:W-:Y:S01]  /*4400*/  UISETP.NE.AND UP2, UPT, UR16, URZ, UPT ;  /* 0x000000ff1000728c */ /* 0x000fe2000bf45270 */
[----:B------:R-:W-:Y:S02]  /*4410*/  UMOV UR5, UR27 ;  /* 0x0000001b00057c82 */ /* 0x000fe40008000000 */
[----:B------:R-:W-:Y:S03]  /*4420*/  USHF.R.U32.HI UR12, URZ, UR53, UR5 ;  /* 0x00000035ff0c7299 */ /* 0x000fe60008011605 */
[----:B------:R-:W-:Y:S02]  /*4430*/  UMOV UR5, UR9 ;  /* 0x0000000900057c82 */ /* 0x000fe40008000000 */
[----:B------:R-:W-:Y:S03]  /*4440*/  @UP1 USHF.R.U32.HI UR4, URZ, UR23, UR5 ;  /* 0x00000017ff041299 */ /* 0x000fe60008011605 */
[----:B------:R-:W-:Y:S01]  /*4450*/  UMOV UR5, UR11 ;  /* 0x0000000b00057c82 */ /* 0x000fe20008000000 */
[----:B------:R-:W-:Y:S02]  /*4460*/  UIMAD UR4, UR45, UR4, URZ ;  /* 0x000000042d0472a4 */ /* 0x000fe4000f8e02ff */
[----:B------:R-:W-:Y:S02]  /*4470*/  @UP1 USHF.R.U32.HI UR7, URZ, UR23, UR5 ;  /* 0x00000017ff071299 */ /* 0x000fe40008011605 */
[----:B------:R-:W-:Y:S02]  /*4480*/  USEL UR5, UR14, UR12, !UP0 ;  /* 0x0000000c0e057287 */ /* 0x000fe4000c000000 */
[----:B------:R-:W-:Y:S02]  /*4490*/  UIMAD.WIDE.U32 UR10, UR6, UR22, URZ ;  /* 0x00000016060a72a5 */ /* 0x000fe4000f8e00ff */
[----:B------:R-:W-:Y:S02]  /*44a0*/  UIMAD UR8, UR45, UR7, URZ ;  /* 0x000000072d0872a4 */ /* 0x000fe4000f8e02ff */
[----:B------:R-:W-:Y:S03]  /*44b0*/  UISETP.GE.AND UP0, UPT, UR6, UR4, UPT ;  /* 0x000000040600728c */ /* 0x000fe6000bf06270 */
[----:B------:R-:W-:Y:S01]  /*44c0*/  UMOV UR4, UR11 ;  /* 0x0000000b00047c82 */ /* 0x000fe20008000000 */
[----:B------:R-:W-:Y:S02]  /*44d0*/  UISETP.GE.OR UP0, UPT, UR5, UR8, UP0 ;  /* 0x000000080500728c */ /* 0x000fe40008706670 */
[----:B------:R-:W-:Y:S02]  /*44e0*/  USHF.R.U32.HI UR4, URZ, UR23, UR4 ;  /* 0x00000017ff047299 */ /* 0x000fe40008011604 */
[----:B------:R-:W-:Y:S02]  /*44f0*/  UIMAD.WIDE.U32 UR8, UR5, UR22, URZ ;  /* 0x00000016050872a5 */ /* 0x000fe4000f8e00ff */
[----:B------:R-:W-:Y:S04]  /*4500*/  USEL UR10, UR6, UR4, !UP1 ;  /* 0x00000004060a7287 */ /* 0x000fe8000c800000 */
[----:B------:R-:W-:Y:S01]  /*4510*/  UIADD3 UR11, UPT, UPT, -UR10, URZ, URZ ;  /* 0x000000ff0a0b7290 */ /* 0x000fe2000fffe1ff */
[----:B------:R-:W-:Y:S02]  /*4520*/  @!UP0 UMOV UR4, UR9 ;  /* 0x0000000900048c82 */ /* 0x000fe40008000000 */
[----:B------:R-:W-:Y:S02]  /*4530*/  @!UP0 USHF.R.U32.HI UR4, URZ, UR23, UR4 ;  /* 0x00000017ff048299 */ /* 0x000fe40008011604 */
[----:B------:R-:W-:Y:S02]  /*4540*/  UIMAD UR8, UR45, UR11, UR6 ;  /* 0x0000000b2d0872a4 */ /* 0x000fe4000f8e0206 */
[----:B------:R-:W-:Y:S02]  /*4550*/  @!UP0 USEL UR4, UR5, UR4, !UP1 ;  /* 0x0000000405048287 */ /* 0x000fe4000c800000 */
[----:B------:R-:W-:Y:S02]  /*4560*/  UISETP.NE.AND UP1, UPT, UR20, URZ, UPT ;  /* 0x000000ff1400728c */ /* 0x000fe4000bf25270 */
[----:B------:R-:W-:Y:S02]  /*4570*/  @!UP0 UIMAD UR7, UR7, UR8, UR4 ;  /* 0x00000008070782a4 */ /* 0x000fe4000f8e0204 */
[----:B------:R-:W-:Y:S02]  /*4580*/  @!UP0 UIADD3 UR9, UPT, UPT, UR10, -UR4, URZ ;  /* 0x800000040a098290 */ /* 0x000fe4000fffe0ff */
[----:B------:R-:W-:Y:S02]  /*4590*/  UIADD3 UR8, UPT, UPT, -UR6, URZ, URZ ;  /* 0x000000ff06087290 */ /* 0x000fe4000fffe1ff */
[----:B------:R-:W-:Y:S02]  /*45a0*/  UIADD3 UR4, UPT, UPT, -UR5, URZ, URZ ;  /* 0x000000ff05047290 */ /* 0x000fe4000fffe1ff */
[----:B------:R-:W-:Y:S03]  /*45b0*/  @!UP0 UIMAD UR6, UR9, UR45, UR5 ;  /* 0x0000002d090682a4 */ /* 0x000fe6000f8e0205 */
[----:B------:R-:W-:Y:S01]  /*45c0*/  @!UP0 UMOV UR5, UR7 ;  /* 0x0000000700058c82 */ /* 0x000fe20008000000 */
[----:B------:R-:W-:Y:S02]  /*45d0*/  UIMAD UR7, UR15, UR4, UR14 ;  /* 0x000000040f0772a4 */ /* 0x000fe4000f8e020e */
[----:B------:R-:W-:Y:S02]  /*45e0*/  UIMAD UR4, UR54, UR8, UR13 ;  /* 0x00000008360472a4 */ /* 0x000fe4000f8e020d */
[----:B------:R-:W-:Y:S02]  /*45f0*/  UIMAD UR14, UR5, UR15, UR7 ;  /* 0x0000000f050e72a4 */ /* 0x000fe4000f8e0207 */
[----:B------:R-:W-:Y:S11]  /*4600*/  UIMAD UR13, UR6, UR54, UR4 ;  /* 0x00000036060d72a4 */ /* 0x000ff6000f8e0204 */
[----:B------:R-:W-:Y:S01]  /*4610*/  @!UPT UIADD3 URZ, UPT, UPT, URZ, URZ, URZ ;  /* 0x000000fffffff290 */ /* 0x000fe2000fffe0ff */
.L_x_76:
[----:B------:R-:W2:Y:S01]  /*4620*/  @!UP4 LDCU.128 UR8, c[0x0][0xb10] ;  /* 0x00016200ff08c7ac */ /* 0x000ea20008000c00 */
[----:B------:R-:W-:Y:S01]  /*4630*/  IMAD.MOV.U32 R5, RZ, RZ, 0x1 ;  /* 0x00000001ff057424 */ /* 0x000fe200078e00ff */
[----:B------:R-:W-:Y:S04]  /*4640*/  ISETP.NE.U32.AND P0, PT, RZ, UR48, PT ;  /* 0x00000030ff007c0c */ /* 0x000fe8000bf05070 */
[----:B------:R-:W-:Y:S01]  /*4650*/  ISETP.NE.AND.EX P0, PT, RZ, UR49, PT, P0 ;  /* 0x00000031ff007c0c */ /* 0x000fe2000bf05300 */
[----:B------:R-:W4:Y:S01]  /*4660*/  @!UP4 LDCU UR5, c[0x0][0xb0c] ;  /* 0x00016180ff05c7ac */ /* 0x000f220008000800 */
[----:B------:R-:W-:Y:S01]  /*4670*/  SHF.L.U32 R5, R5, 0x1f, RZ ;  /* 0x0000001f05057819 */ /* 0x000fe200000006ff */
[----:B------:R-:W-:Y:S02]  /*4680*/  USHF.L.U32 UR43, UR30, 0x6, URZ ;  /* 0x000000061e2b7899 */ /* 0x000fe400080006ff */
[----:B------:R-:W-:Y:S02]  /*4690*/  USHF.L.U32 UR42, UR31, 0x8, URZ ;  /* 0x000000081f2a7899 */ /* 0x000fe400080006ff */
[----:B--2---:R-:W-:Y:S07]  /*46a0*/  UIMAD.WIDE.U32 UR6, UR14, UR8, URZ ;  /* 0x000000080e0672a5 */ /* 0x004fee000f8e00ff */
[----:B------:R-:W-:Y:S01]  /*46b0*/  @!UP4 UMOV UR4, UR7 ;  /* 0x000000070004cc82 */ /* 0x000fe20008000000 */
[----:B----4-:R-:W-:Y:S02]  /*46c0*/  @!UP4 UISETP.NE.AND UP0, UPT, UR5, 0x1, UPT ;  /* 0x000000010500c88c */ /* 0x010fe4000bf05270 */
[----:B------:R-:W-:Y:S02]  /*46d0*/  @!UP4 USHF.R.U32.HI UR4, URZ, UR9, UR4 ;  /* 0x00000009ff04c299 */ /* 0x000fe40008011604 */
[----:B------:R-:W-:Y:S02]  /*46e0*/  UIMAD.WIDE.U32 UR6, UR13, UR11, URZ ;  /* 0x0000000b0d0672a5 */ /* 0x000fe4000f8e00ff */
[----:B------:R-:W-:Y:S02]  /*46f0*/  @!UP4 USEL UR8, UR14, UR4, !UP0 ;  /* 0x000000040e08c287 */ /* 0x000fe4000c000000 */
[----:B------:R-:W-:Y:S03]  /*4700*/  @!UP4 UISETP.NE.AND UP0, UPT, UR10, 0x1, UPT ;  /* 0x000000010a00c88c */ /* 0x000fe6000bf05270 */
[----:B------:R-:W-:Y:S02]  /*4710*/  @!UP4 UMOV UR6, UR7 ;  /* 0x000000070006cc82 */ /* 0x000fe40008000000 */
[----:B------:R-:W2:Y:S02]  /*4720*/  @!UP4 LDCU UR4, c[0x0][0xb20] ;  /* 0x00016400ff04c7ac */ /* 0x000ea40008000800 */
[----:B--2---:R-:W-:Y:S04]  /*4730*/  @!UP4 USHF.R.U32.HI UR6, URZ, UR4, UR6 ;  /* 0x00000004ff06c299 */ /* 0x004fe80008011606 */
[----:B------:R-:W-:Y:S04]  /*4740*/  @!UP4 USEL UR6, UR13, UR6, !UP0 ;  /* 0x000000060d06c287 */ /* 0x000fe8000c000000 */
[----:B------:R-:W-:Y:S02]  /*4750*/  @!UP4 UIADD3 UR4, UPT, UPT, -UR8, UR6, URZ ;  /* 0x000000060804c290 */ /* 0x000fe4000fffe1ff */
[----:B------:R-:W-:Y:S02]  /*4760*/  @!UP4 UIADD3 UR6, UPT, UPT, UR8, -UR6, URZ ;  /* 0x800000060806c290 */ /* 0x000fe4000fffe0ff */
[----:B------:R-:W-:Y:S02]  /*4770*/  @!UP4 UIMAD UR14, UR4, UR5, UR14 ;  /* 0x00000005040ec2a4 */ /* 0x000fe4000f8e020e */
[----:B------:R-:W-:Y:S01]  /*4780*/  @!UP4 UIMAD UR13, UR6, UR10, UR13 ;  /* 0x0000000a060dc2a4 */ /* 0x000fe2000f8e020d */
[----:B------:R-:W-:Y:S11]  /*4790*/  BRA.U UP3, `(.L_x_77) ;  /* 0x0000000103107547 */ /* 0x000ff6000b800000 */
[----:B-1----:R-:W-:Y:S04]  /*47a0*/  MOV R0, UR51 ;  /* 0x0000003300007c02 */ /* 0x002fe80008000f00 */
[----:B------:R-:W-:Y:S04]  /*47b0*/  SHF.L.U32 R7, R0, 0x1f, RZ ;  /* 0x0000001f00077819 */ /* 0x000fe800000006ff */
[----:B------:R-:W1:Y:S02]  /*47c0*/  SYNCS.PHASECHK.TRANS64.TRYWAIT P1, [UR21+0x88], R7 ;  /* 0x00008807ff0075a7 */ /* 0x000e640008021115 */
[----:B-1----:R-:W-:Y:S05]  /*47d0*/  @!P1 BRA `(.L_x_78) ;  /* 0x0000006400a49947 */ /* 0x002fea0003800000 */
.L_x_77:
[----:B------:R-:W-:Y:S05]  /*47e0*/  BRA.U !UP5, `(.L_x_79) ;  /* 0x000000010d387547 */ /* 0x000fea000b800000 */
[----:B------:R-:W-:Y:S01]  /*47f0*/  UPLOP3.LUT UP1, UPT, UPT, UPT, UP6, 0x80, 0x8 ;  /* 0x000000000008789c */ /* 0x000fe20003f2f060 */
[----:B-1----:R-:W-:Y:S01]  /*4800*/  HFMA2 R0, -RZ, RZ, 0, 5.9604644775390625e-08 ;  /* 0x00000001ff007431 */ /* 0x002fe200000001ff */
[----:B------:R-:W1:Y:S01]  /*4810*/  LDCU.64 UR8, c[0x0][0x358] ;  /* 0x00006b00ff0877ac */ /* 0x000e620008000a00 */
[----:B------:R-:W-:Y:S03]  /*4820*/  IMAD.MOV.U32 R64, RZ, RZ, 0x1 ;  /* 0x00000001ff407424 */ /* 0x000fe600078e00ff */
[----:B------:R-:W-:Y:S05]  /*4830*/  PLOP3.LUT P1, PT, PT, PT, UP1, 0x80, 0x8 ;  /* 0x000000000008781c */ /* 0x000fea0003f2f018 */
[----:B------:R-:W2:Y:S01]  /*4840*/  @UP1 LDCU.64 UR4, c[0x0][0x888] ;  /* 0x00011100ff0417ac */ /* 0x000ea20008000a00 */
[----:B------:R-:W-:Y:S07]  /*4850*/  @UP1 UIMAD UR6, UR36, UR48, URZ ;  /* 0x00000030240612a4 */ /* 0x000fee000f8e02ff */
[----:B------:R-:W-:Y:S01]  /*4860*/  @!P1 PRMT R64, R0, 0x7610, R64 ;  /* 0x0000761000409816 */ /* 0x000fe20000000040 */
[----:B--2---:R-:W-:Y:S06]  /*4870*/  @UP1 UIMAD.WIDE UR4, UR6, 0x4, UR4 ;  /* 0x00000004060418a5 */ /* 0x004fec000f8e0204 */
[----:B------:R-:W-:Y:S01]  /*4880*/  IMAD.U32 R6, RZ, RZ, UR4 ;  /* 0x00000004ff067e24 */ /* 0x000fe2000f8e00ff */
[----:B------:R-:W-:Y:S04]  /*4890*/  MOV R7, UR5 ;  /* 0x0000000500077c02 */ /* 0x000fe80008000f00 */
[----:B------:R-:W2:Y:S01]  /*48a0*/  @!UP1 LDCU UR4, c[0x0][0x880] ;  /* 0x00011000ff0497ac */ /* 0x000ea20008000800 */
[----:B-1---5:R4:W5:Y:S02]  /*48b0*/  @P1 LDG.E R26, desc[UR8][R6.64] ;  /* 0x00000008061a1981 */ /* 0x022964000c1e1900 */
[----:B--2-4-:R-:W-:Y:S07]  /*48c0*/  @!P1 IMAD.U32 R26, RZ, RZ, UR4 ;  /* 0x00000004ff1a9e24 */ /* 0x014fee000f8e00ff */
.L_x_79:
[----:B-----5:R-:W-:Y:S01]  /*48d0*/  @!P0 FSETP.EQ.AND P2, PT, R26, RZ, PT ;  /* 0x000000ff1a00820b */ /* 0x020fe20003f42000 */
[----:B------:R-:W-:Y:S01]  /*48e0*/  @!UPT UIADD3 URZ, UPT, UPT, URZ, URZ, URZ ;  /* 0x000000fffffff290 */ /* 0x000fe2000fffe0ff */
[----:B------:R-:W-:Y:S11]  /*48f0*/  @!P0 BRA `(.L_x_80) ;  /* 0x0000000000148947 */ /* 0x000ff60003800000 */
[----:B------:R-:W-:Y:S02]  /*4900*/  LOP3.LUT P0, RZ, R64, 0xff, RZ, 0xc0, !PT ;  /* 0x000000ff40ff7812 */ /* 0x000fe4000780c0ff */
[----:B------:R-:W-:Y:S04]  /*4910*/  PLOP3.LUT P2, PT, PT, PT, UP1, 0x80, 0x8 ;  /* 0x000000000008781c */ /* 0x000fe80003f4f018 */
[----:B------:R-:W-:Y:S07]  /*4920*/  PLOP3.LUT P2, PT, P2, PT, PT, 0x8, 0x80 ;  /* 0x000000000080781c */ /* 0x000fee000174e170 */
[----:B------:R-:W-:Y:S11]  /*4930*/  @P0 FSETP.EQ.AND P2, PT, R26, RZ, PT ;  /* 0x000000ff1a00020b */ /* 0x000ff60003f42000 */
[----:B------:R-:W-:Y:S02]  /*4940*/  @!UPT UIADD3 URZ, UPT, UPT, URZ, URZ, URZ ;  /* 0x000000fffffff290 */ /* 0x000fe4000fffe0ff */
.L_x_80:
[----:B------:R-:W2:Y:S01]  /*4950*/  SYNCS.PHASECHK.TRANS64.TRYWAIT P0, [UR21+0x60], R5 ;  /* 0x00006005ff0075a7 */ /* 0x000ea20008001115 */
[----:B------:R-:W-:Y:S04]  /*4960*/  ELECT P1, URZ, PT ;  /* 0x0000000000ff782f */ /* 0x000fe80003820000 */
[----:B------:R-:W-:Y:S01]  /*4970*/  PLOP3.LUT P1, PT, P2, P1, PT, 0xf2, 0x2f ;  /* 0x00000000002f781c */ /* 0x000fe20001723e72 */
[----:B------:R-:W-:Y:S01]  /*4980*/  @!UPT UIADD3 URZ, UPT, UPT, URZ, URZ, URZ ;  /* 0x000000fffffff290 */ /* 0x000fe2000fffe0ff */
[----:B--2---:R-:W-:Y:S11]  /*4990*/  @!P0 BRA `(.L_x_81) ;  /* 0x00000064004c8947 */ /* 0x004ff60003800000 */
.L_x_204:
[----:B------:R-:W-:Y:S01]  /*49a0*/  @!P1 IADD3 R2, P0, PT, R12, 0x580, RZ ;  /* 0x000005800c029810 */ /* 0x000fe20007f1e0ff */
[----:B------:R-:W-:Y:S01]  /*49b0*/  VOTEU.ALL UP0, P1 ;  /* 0x0000000000ff7886 */ /* 0x000fe20000800000 */
[----:B------:R-:W-:Y:S01]  /*49c0*/  UMOV UR6, 0x0 ;  /* 0x0000000000067882 */ /* 0x000fe20000000000 */
[----:B------:R-:W-:Y:S01]  /*49d0*/  UMOV UR7, 0x10000000 ;  /* 0x1000000000077882 */ /* 0x000fe20000000000 */
[----:B------:R-:W-:Y:S01]  /*49e0*/  @!P1 R2UR UR5, R2 ;  /* 0x00000000020592ca */ /* 0x000fe200000e0000 */
[----:B-1----:R-:W-:Y:S01]  /*49f0*/  @!P1 IMAD.X R0, RZ, RZ, R13, P0 ;  /* 0x000000ffff009224 */ /* 0x002fe200000e060d */
[----:B------:R-:W-:Y:S01]  /*4a00*/  @!UP0 UIADD3 UR40, UPT, UPT, UR21, 0x400, URZ ;  /* 0x0000040015288890 */ /* 0x000fe2000fffe0ff */
[----:B------:R-:W-:Y:S01]  /*4a10*/  VOTEU.ALL UP0, P1 ;  /* 0x0000000000ff7886 */ /* 0x000fe20000800000 */
[----:B------:R-:W-:Y:S02]  /*4a20*/  UMOV UR44, UR36 ;  /* 0x00000024002c7c82 */ /* 0x000fe40008000000 */
[----:B------:R-:W-:Y:S01]  /*4a30*/  @!P1 R2UR UR4, R0 ;  /* 0x00000000000492ca */ /* 0x000fe200000e0000 */
[----:B------:R-:W-:Y:S06]  /*4a40*/  @!P1 IMAD.MOV.U32 R0, RZ, RZ, 0x2000 ;  /* 0x00002000ff009424 */ /* 0x000fec00078e00ff */
[----:B------:R-:W-:Y:S06]  /*4a50*/  IMAD.U32 R6, RZ, RZ, UR5 ;  /* 0x00000005ff067e24 */ /* 0x000fec000f8e00ff */
[----:B------:R-:W-:Y:S01]  /*4a60*/  IMAD.U32 R7, RZ, RZ, UR4 ;  /* 0x00000004ff077e24 */ /* 0x000fe2000f8e00ff */
[----:B------:R-:W-:Y:S04]  /*4a70*/  @!P1 R2UR UR4, R6 ;  /* 0x00000000060492ca */ /* 0x000fe800000e0000 */
[----:B------:R-:W-:Y:S11]  /*4a80*/  @!P1 R2UR UR5, R7 ;  /* 0x00000000070592ca */ /* 0x000ff600000e0000 */
[----:B------:R-:W-:Y:S02]  /*4a90*/  @!UPT UIADD3 URZ, UPT, UPT, URZ, URZ, URZ ;  /* 0x000000fffffff290 */ /* 0x000fe4000fffe0ff */
[----:B------:R1:W-:Y:S01]  /*4aa0*/  @!UP0 UTMALDG.3D [UR40], [UR4], desc[UR6] ;  /* 0x00000628040085b4 */ /* 0x0003e20008011000 */
[----:B------:R1:W-:Y:S01]  /*4ab0*/  @!P1 SYNCS.ARRIVE.TRANS64.RED.A0TR RZ, [UR21+0x40], R0 ;  /* 0x00004000ffff99a7 */ /* 0x0003e20008300415 */
[----:B------:R-:W-:Y:S01]  /*4ac0*/  SYNCS.ARRIVE.TRANS64.RED.A1T0 RZ, [UR39], RZ ;  /* 0x000000ffffff79a7 */ /* 0x000fe20008100427 */
[----:B------:R-:W2:Y:S02]  /*4ad0*/  SYNCS.PHASECHK.TRANS64.TRYWAIT P0, [UR21+0x68], R5 ;  /* 0x00006805ff0075a7 */ /* 0x000ea40008001115 */
[----:B-12---:R-:W-:Y:S05]  /*4ae0*/  @!P0 BRA `(.L_x_82) ;  /* 0x0000006400108947 */ /* 0x006fea0003800000 */
.L_x_206:
[----:B------:R-:W-:Y:S01]  /*4af0*/  @!P1 IADD3 R2, P0, PT, R12, 0x580, RZ ;  /* 0x000005800c029810 */ /* 0x000fe20007f1e0ff */
[----:B------:R-:W-:Y:S01]  /*4b00*/  VOTEU.ALL UP0, P1 ;  /* 0x0000000000ff7886 */ /* 0x000fe20000800000 */
[----:B------:R-:W-:Y:S01]  /*4b10*/  UMOV UR6, 0x0 ;  /* 0x0000000000067882 */ /* 0x000fe20000000000 */
[----:B------:R-:W-:Y:S01]  /*4b20*/  UMOV UR7, 0x10000000 ;  /* 0x1000000000077882 */ /* 0x000fe20000000000 */
[----:B------:R-:W-:Y:S01]  /*4b30*/  @!P1 R2UR UR5, R2 ;  /* 0x00000000020592ca */ /* 0x000fe200000e0000 */
[----:B-1----:R-:W-:Y:S01]  /*4b40*/  @!P1 IMAD.X R0, RZ, RZ, R13, P0 ;  /* 0x000000ffff009224 */ /* 0x002fe200000e060d */
[----:B------:R-:W-:Y:S02]  /*4b50*/  @!UP0 UIADD3 UR34, UPT, UPT, UR42, 0x20, URZ ;  /* 0x000000202a228890 */ /* 0x000fe4000fffe0ff */
[----:B------:R-:W-:Y:S02]  /*4b60*/  @!UP0 UIADD3 UR32, UPT, UPT, UR21, 0x2400, URZ ;  /* 0x0000240015208890 */ /* 0x000fe4000fffe0ff */
[----:B------:R-:W-:Y:S01]  /*4b70*/  @!P1 R2UR UR4, R0 ;  /* 0x00000000000492ca */ /* 0x000fe200000e0000 */
[----:B------:R-:W-:Y:S01]  /*4b80*/  VOTEU.ALL UP0, P1 ;  /* 0x0000000000ff7886 */ /* 0x000fe20000800000 */
[----:B------:R-:W-:Y:S01]  /*4b90*/  @!P1 IMAD.MOV.U32 R0, RZ, RZ, 0x2000 ;  /* 0x00002000ff009424 */ /* 0x000fe200078e00ff */
[----:B------:R-:W-:Y:S04]  /*4ba0*/  UMOV UR35, UR43 ;  /* 0x0000002b00237c82 */ /* 0x000fe80008000000 */
        /* <DEDUP_REMOVED lines=10> */
.L_x_208:
        /* <DEDUP_REMOVED lines=11> */
[----:B------:R-:W-:Y:S01]  /*4d00*/  UMOV UR27, UR43 ;  /* 0x0000002b001b7c82 */ /* 0x000fe20008000000 */
[----:B------:R-:W-:Y:S03]  /*4d10*/  UMOV UR28, UR36 ;  /* 0x00000024001c7c82 */ /* 0x000fe60008000000 */
        /* <DEDUP_REMOVED lines=10> */
.L_x_210:
[----:B------:R-:W-:Y:S01]  /*4dc0*/  @!P1 IADD3 R2, P0, PT, R12, 0x580, RZ ;  /* 0x000005800c029810 */ /* 0x000fe20007f1e0ff */
[----:B------:R-:W-:Y:S01]  /*4dd0*/  VOTEU.ALL UP0, P1 ;  /* 0x0000000000ff7886 */ /* 0x000fe20000800000 */
[----:B------:R-:W-:Y:S01]  /*4de0*/  UMOV UR6, 0x0 ;  /* 0x0000000000067882 */ /* 0x000fe20000000000 */
[----:B------:R-:W-:Y:S01]  /*4df0*/  UMOV UR7, 0x10000000 ;  /* 0x1000000000077882 */ /* 0x000fe20000000000 */
[----:B------:R-:W-:Y:S01]  /*4e00*/  @!P1 R2UR UR5, R2 ;  /* 0x00000000020592ca */ /* 0x000fe200000e0000 */
[----:B-1----:R-:W-:Y:S01]  /*4e10*/  @!P1 IMAD.X R0, RZ, RZ, R13, P0 ;  /* 0x000000ffff009224 */ /* 0x002fe200000e060d */
[----:B------:R-:W-:Y:S01]  /*4e20*/  @!UP0 UIADD3 UR18, UPT, UPT, UR42, 0x60, URZ ;  /* 0x000000602a128890 */ /* 0x000fe2000fffe0ff */
[----:B------:R-:W-:Y:S01]  /*4e30*/  SHF.L.U32 R4, RZ, 0x1f, RZ ;  /* 0x0000001fff047819 */ /* 0x000fe200000006ff */
        /* <DEDUP_REMOVED lines=16> */
.L_x_212:
[----:B------:R-:W-:Y:S01]  /*4f40*/  @!P1 IADD3 R2, P0, PT, R12, 0x580, RZ ;  /* 0x000005800c029810 */ /* 0x000fe20007f1e0ff */
[----:B------:R-:W-:Y:S01]  /*4f50*/  VOTEU.ALL UP0, P1 ;  /* 0x0000000000ff7886 */ /* 0x000fe20000800000 */
[----:B------:R-:W-:Y:S01]  /*4f60*/  UMOV UR6, 0x0 ;  /* 0x0000000000067882 */ /* 0x000fe20000000000 */
[----:B------:R-:W-:Y:S01]  /*4f70*/  UMOV UR7, 0x10000000 ;  /* 0x1000000000077882 */ /* 0x000fe20000000000 */
[----:B------:R-:W-:Y:S01]  /*4f80*/  @!P1 R2UR UR5, R2 ;  /* 0x00000000020592ca */ /* 0x000fe200000e0000 */
[----:B------:R-:W-:Y:S01]  /*4f90*/  @!P1 IMAD.X R0, RZ, RZ, R13, P0 ;  /* 0x000000ffff009224 */ /* 0x000fe200000e060d */
[----:B------:R-:W-:Y:S02]  /*4fa0*/  @!UP0 UIADD3 UR10, UPT, UPT, UR42, 0x80, URZ ;  /* 0x000000802a0a8890 */ /* 0x000fe4000fffe0ff */
[----:B------:R-:W-:Y:S02]  /*4fb0*/  @!UP0 UIADD3 UR8, UPT, UPT, UR21, 0x400, URZ ;  /* 0x0000040015088890 */ /* 0x000fe4000fffe0ff */
[----:B------:R-:W-:Y:S01]  /*4fc0*/  @!P1 R2UR UR4, R0 ;  /* 0x00000000000492ca */ /* 0x000fe200000e0000 */
[----:B------:R-:W-:Y:S01]  /*4fd0*/  VOTEU.ALL UP0, P1 ;  /* 0x0000000000ff7886 */ /* 0x000fe20000800000 */
[----:B------:R-:W-:Y:S01]  /*4fe0*/  @!P1 IMAD.MOV.U32 R0, RZ, RZ, 0x2000 ;  /* 0x00002000ff009424 */ /* 0x000fe200078e00ff */
[----:B------:R-:W-:Y:S01]  /*4ff0*/  UMOV UR9, UR41 ;  /* 0x0000002900097c82 */ /* 0x000fe20008000000 */
[----:B------:R-:W-:Y:S01]  /*5000*/  UMOV UR11, UR43 ;  /* 0x0000002b000b7c82 */ /* 0x000fe20008000000 */
[----:B------:R-:W-:Y:S02]  /*5010*/  UMOV UR12, UR36 ;  /* 0x00000024000c7c82 */ /* 0x000fe40008000000 */
[----:B------:R-:W-:Y:S06]  /*5020*/  IMAD.U32 R6, RZ, RZ, UR5 ;  /* 0x00000005ff067e24 */ /* 0x000fec000f8e00ff */
[----:B-1----:R-:W-:Y:S01]  /*5030*/  IMAD.U32 R7, RZ, RZ, UR4 ;  /* 0x00000004ff077e24 */ /* 0x002fe2000f8e00ff */
        /* <DEDUP_REMOVED lines=8> */
.L_x_214:
        /* <DEDUP_REMOVED lines=24> */
.L_x_216:
[----:B------:R-:W-:Y:S01]  /*5240*/  @!P1 IADD3 R2, P0, PT, R12, 0x580, RZ ;  /* 0x000005800c029810 */ /* 0x000fe20007f1e0ff */
[----:B------:R-:W-:Y:S01]  /*5250*/  VOTEU.ALL UP0, P1 ;  /* 0x0000000000ff7886 */ /* 0x000fe20000800000 */
[----:B------:R-:W-:Y:S01]  /*5260*/  UMOV UR6, 0x0 ;  /* 0x0000000000067882 */ /* 0x000fe20000000000 */
[----:B------:R-:W-:Y:S01]  /*5270*/  UMOV UR7, 0x10000000 ;  /* 0x1000000000077882 */ /* 0x000fe20000000000 */
[----:B------:R-:W-:Y:S01]  /*5280*/  @!P1 R2UR UR5, R2 ;  /* 0x00000000020592ca */ /* 0x000fe200000e0000 */
[----:B------:R-:W-:Y:S01]  /*5290*/  @!P1 IMAD.X R0, RZ, RZ, R13, P0 ;  /* 0x000000ffff009224 */ /* 0x000fe200000e060d */
[----:B------:R-:W-:Y:S01]  /*52a0*/  @!UP0 UIADD3 UR10, UPT, UPT, UR42, 0xc0, URZ ;  /* 0x000000c02a0a8890 */ /* 0x000fe2000fffe0ff */
[----:B------:R-:W-:Y:S01]  /*52b0*/  VIADD R10, R10, 0x1 ;  /* 0x000000010a0a7836 */ /* 0x000fe20000000000 */
        /* <DEDUP_REMOVED lines=17> */
.L_x_218:
[----:B------:R-:W-:Y:S01]  /*53d0*/  @!P1 IADD3 R2, P0, PT, R12, 0x580, RZ ;  /* 0x000005800c029810 */ /* 0x000fe20007f1e0ff */
[----:B------:R-:W-:Y:S01]  /*53e0*/  VOTEU.ALL UP0, P1 ;  /* 0x0000000000ff7886 */ /* 0x000fe20000800000 */
[----:B------:R-:W-:Y:S01]  /*53f0*/  UMOV UR6, 0x0 ;  /* 0x0000000000067882 */ /* 0x000fe20000000000 */
[----:B------:R-:W-:Y:S01]  /*5400*/  UMOV UR7, 0x10000000 ;  /* 0x1000000000077882 */ /* 0x000fe20000000000 */
[----:B------:R-:W-:Y:S01]  /*5410*/  @!P1 R2UR UR5, R2 ;  /* 0x00000000020592ca */ /* 0x000fe200000e0000 */
[----:B------:R-:W-:Y:S01]  /*5420*/  @!P1 IMAD.X R0, RZ, RZ, R13, P0 ;  /* 0x000000ffff009224 */ /* 0x000fe200000e060d */
[----:B------:R-:W-:Y:S01]  /*5430*/  @!UP0 UIADD3 UR10, UPT, UPT, UR42, 0xe0, URZ ;  /* 0x000000e02a0a8890 */ /* 0x000fe2000fffe0ff */
[----:B------:R-:W-:Y:S01]  /*5440*/  R2UR UR18, R66 ;  /* 0x00000000421272ca */ /* 0x000fe200000e0000 */
[----:B------:R-:W-:Y:S01]  /*5450*/  @!UP0 UIADD3 UR8, UPT, UPT, UR21, 0x6400, URZ ;  /* 0x0000640015088890 */ /* 0x000fe2000fffe0ff */
[----:B------:R-:W-:Y:S01]  /*5460*/  R2UR UR16, R67 ;  /* 0x00000000431072ca */ /* 0x000fe200000e0000 */
[----:B------:R-:W-:Y:S01]  /*5470*/  VOTEU.ALL UP0, P1 ;  /* 0x0000000000ff7886 */ /* 0x000fe20000800000 */
[----:B------:R-:W-:Y:S01]  /*5480*/  @!P1 R2UR UR4, R0 ;  /* 0x00000000000492ca */ /* 0x000fe200000e0000 */
[----:B------:R-:W-:Y:S01]  /*5490*/  UMOV UR9, UR17 ;  /* 0x0000001100097c82 */ /* 0x000fe20008000000 */
[----:B------:R-:W-:Y:S01]  /*54a0*/  UMOV UR11, UR43 ;  /* 0x0000002b000b7c82 */ /* 0x000fe20008000000 */
[----:B------:R-:W-:Y:S01]  /*54b0*/  UMOV UR12, UR36 ;  /* 0x00000024000c7c82 */ /* 0x000fe20008000000 */
[C---:B------:R-:W-:Y:S01]  /*54c0*/  ISETP.NE.AND P0, PT, R10.reuse, 0x2, PT ;  /* 0x000000020a00780c */ /* 0x040fe20003f05270 */
[----:B------:R-:W-:Y:S01]  /*54d0*/  UMOV UR36, UR46 ;  /* 0x0000002e00247c82 */ /* 0x000fe20008000000 */
[----:B------:R-:W-:Y:S01]  /*54e0*/  IMAD.U32 R6, RZ, RZ, UR5 ;  /* 0x00000005ff067e24 */ /* 0x000fe2000f8e00ff */
[----:B------:R-:W-:Y:S01]  /*54f0*/  UPLOP3.LUT UP3, UPT, UPT, UPT, UPT, 0x80, 0x8 ;  /* 0x000000000008789c */ /* 0x000fe20003f6f070 */
[----:B------:R-:W-:Y:S01]  /*5500*/  SEL R0, RZ, 0x1, P0 ;  /* 0x00000001ff007807 */ /* 0x000fe20000000000 */
[----:B------:R-:W-:Y:S01]  /*5510*/  UIADD3 UR31, UPT, UPT, UR13, UR18, URZ ;  /* 0x000000120d1f7290 */ /* 0x000fe2000fffe0ff */
[----:B------:R-:W-:Y:S01]  /*5520*/  SEL R10, R10, RZ, P0 ;  /* 0x000000ff0a0a7207 */ /* 0x000fe20000000000 */
[----:B------:R-:W-:Y:S01]  /*5530*/  UIADD3 UR30, UPT, UPT, UR14, UR16, URZ ;  /* 0x000000100e1e7290 */ /* 0x000fe2000fffe0ff */
[----:B------:R-:W-:Y:S01]  /*5540*/  LOP3.LUT R9, R9, R0, RZ, 0x3c, !PT ;  /* 0x0000000009097212 */ /* 0x000fe200078e3cff */
[----:B-1----:R-:W-:Y:S01]  /*5550*/  IMAD.U32 R7, RZ, RZ, UR4 ;  /* 0x00000004ff077e24 */ /* 0x002fe2000f8e00ff */
[----:B------:R-:W-:Y:S04]  /*5560*/  @!P1 R2UR UR4, R6 ;  /* 0x00000000060492ca */ /* 0x000fe800000e0000 */
[----:B------:R-:W-:Y:S11]  /*5570*/  @!P1 R2UR UR5, R7 ;  /* 0x00000000070592ca */ /* 0x000ff600000e0000 */
[----:B------:R-:W-:Y:S02]  /*5580*/  @!UPT UIADD3 URZ, UPT, UPT, URZ, URZ, URZ ;  /* 0x000000fffffff290 */ /* 0x000fe4000fffe0ff */
[----:B------:R1:W-:Y:S01]  /*5590*/  @!UP0 UTMALDG.3D [UR8], [UR4], desc[UR6] ;  /* 0x00000608040085b4 */ /* 0x0003e20008011000 */
[----:B------:R1:W-:Y:S01]  /*55a0*/  @!P1 SYNCS.ARRIVE.TRANS64.RED.A0TR RZ, [UR21+0x58], R3 ;  /* 0x00005803ffff99a7 */ /* 0x0003e20008300415 */
[----:B------:R-:W-:Y:S01]  /*55b0*/  SYNCS.ARRIVE.TRANS64.RED.A1T0 RZ, [UR29], RZ ;  /* 0x000000ffffff79a7 */ /* 0x000fe2000810041d */
[----:B------:R-:W-:Y:S05]  /*55c0*/  BRA.U UP2, `(.L_x_89) ;  /* 0xffffffe902d87547 */ /* 0x000fea000b83ffff */
[----:B------:R-:W2:Y:S02]  /*55d0*/  SYNCS.PHASECHK.TRANS64.TRYWAIT P0, [UR21+0x60], R5 ;  /* 0x00006005ff0075a7 */ /* 0x000ea40008001115 */
[----:B--2---:R-:W-:Y:S05]  /*55e0*/  @!P0 BRA `(.L_x_90) ;  /* 0x0000005800f88947 */ /* 0x004fea0003800000 */
.L_x_220:
[----:B------:R-:W4:Y:S02]  /*55f0*/  SYNCS.PHASECHK.TRANS64.TRYWAIT P0, [UR21+0x68], R5 ;  /* 0x00006805ff0075a7 */ /* 0x000f240008001115 */
[----:B----4-:R-:W-:Y:S05]  /*5600*/  @!P0 BRA `(.L_x_91) ;  /* 0x0000005c00088947 */ /* 0x010fea0003800000 */
.L_x_222:
[----:B------:R-:W4:Y:S01]  /*5610*/  SYNCS.PHASECHK.TRANS64.TRYWAIT P0, [UR21+0x70], R5 ;  /* 0x00007005ff0075a7 */ /* 0x000f220008001115 */
[----:B--2---:R-:W-:Y:S01]  /*5620*/  HFMA2 R0, -RZ, RZ, 0, 5.9604644775390625e-08 ;  /* 0x00000001ff007431 */ /* 0x004fe200000001ff */
[----:B----4-:R-:W-:Y:S06]  /*5630*/  @!P0 BRA `(.L_x_92) ;  /* 0x0000005c00148947 */ /* 0x010fec0003800000 */
.L_x_224:
[----:B--2---:R-:W-:Y:S02]  /*5640*/  MOV R2, UR21 ;  /* 0x0000001500027c02 */ /* 0x004fe40008000f00 */
[----:B-1----:R-:W-:-:S07]  /*5650*/  SHF.L.U32 R3, R0, 0x1f, RZ ;  /* 0x0000001f00037819 */ /* 0x002fce00000006ff */
.L_x_93:
[----:B-1----:R1:W2:Y:S02]  /*5660*/  SYNCS.PHASECHK.TRANS64.TRYWAIT P0, [R2+URZ+0x78], R3 ;  /* 0x00007803020075a7 */ /* 0x0022a400080011ff */
[----:B--2---:R-:W-:Y:S05]  /*5670*/  @!P0 NANOSLEEP.SYNCS 0x989680 ;  /* 0x009896800000895d */ /* 0x004fea0003900000 */
[----:B------:R-:W2:Y:S02]  /*5680*/  @!P0 SYNCS.PHASECHK.TRANS64 P0, [R2+URZ+0x78], R3 ;  /* 0x00007803020085a7 */ /* 0x000ea400080010ff */
[----:B--23--:R-:W-:Y:S05]  /*5690*/  @P0 EXIT ;  /* 0x000000000000094d */ /* 0x00cfea0003800000 */
[----:B------:R-:W-:Y:S05]  /*56a0*/  BRA `(.L_x_93) ;  /* 0xfffffffc00ec7947 */ /* 0x000fea000383ffff */
.L_x_74:
[----:B------:R-:W-:-:S06]  /*56b0*/  UISETP.GE.AND UP0, UPT, UR18, 0x4, UPT ;  /* 0x000000041200788c */ /* 0x000fcc000bf06270 */
[----:B------:R-:W-:-:S13]  /*56c0*/  PLOP3.LUT P0, PT, PT, PT, UP0, 0x80, 0x8 ;  /* 0x000000000008781c */ /* 0x000fda0003f0f008 */
[----:B-1----:R-:W-:Y:S05]  /*56d0*/  @!P0 EXIT ;  /* 0x000000000000894d */ /* 0x002fea0003800000 */
[----:B------:R-:W1:Y:S08]  /*56e0*/  S2UR UR4, SR_CgaCtaId ;  /* 0x00000000000479c3 */ /* 0x000e700000008800 */
[----:B------:R-:W-:Y:S01]  /*56f0*/  BAR.SYNC.DEFER_BLOCKING 0x6, 0xa0 ;  /* 0x0182800000007b1d */ /* 0x000fe20000010000 */
[C---:B------:R-:W-:Y:S01]  /*5700*/  IMAD.SHL.U32 R4, R76.reuse, 0x20, RZ ;  /* 0x000000204c047824 */ /* 0x040fe200078e00ff */
[C---:B------:R-:W-:Y:S01]  /*5710*/  R2P PR, R76.reuse, 0x6 ;  /* 0x000000064c007804 */ /* 0x040fe20000000000 */
[C---:B------:R-:W-:Y:S01]  /*5720*/  IMAD.SHL.U32 R2, R76.reuse, 0x4, RZ ;  /* 0x000000044c027824 */ /* 0x040fe200078e00ff */
[----:B------:R-:W-:Y:S01]  /*5730*/  CS2R R72, SRZ ;  /* 0x0000000000487805 */ /* 0x000fe2000001ff00 */
[----:B------:R-:W-:Y:S01]  /*5740*/  IMAD.U32 R23, R76, 0x10000, RZ ;  /* 0x000100004c177824 */ /* 0x000fe200078e00ff */
[----:B------:R-:W-:-:S02]  /*5750*/  UMOV UR43, 0x400 ;  /* 0x00000400002b7882 */ /* 0x000fc40000000000 */
[----:B------:R-:W2:Y:S01]  /*5760*/  LDC.64 R62, c[0x0][0x8b0] ;  /* 0x00022c00ff3e7b82 */ /* 0x000ea20000000a00 */
[----:B------:R-:W-:Y:S01]  /*5770*/  LOP3.LUT R3, R4, 0xe0, RZ, 0xc0, !PT ;  /* 0x000000e004037812 */ /* 0x000fe200078ec0ff */
[----:B------:R-:W-:Y:S01]  /*5780*/  IMAD.SHL.U32 R27, R76, 0x10, RZ ;  /* 0x000000104c1b7824 */ /* 0x000fe200078e00ff */
[----:B------:R-:W-:Y:S01]  /*5790*/  LOP3.LUT R4, R4, 0x100, RZ, 0xc0, !PT ;  /* 0x0000010004047812 */ /* 0x000fe200078ec0ff */
[----:B------:R-:W-:Y:S01]  /*57a0*/  IMAD.MOV.U32 R75, RZ, RZ, 0x10 ;  /* 0x00000010ff4b7424 */ /* 0x000fe200078e00ff */
[----:B------:R-:W-:Y:S01]  /*57b0*/  LOP3.LUT R2, R3, 0x1c, R2, 0xf8, !PT ;  /* 0x0000001c03027812 */ /* 0x000fe200078ef802 */
[----:B------:R-:W-:Y:S01]  /*57c0*/  IMAD.MOV.U32 R74, RZ, RZ, 0x20 ;  /* 0x00000020ff4a7424 */ /* 0x000fe200078e00ff */
[----:B------:R-:W-:Y:S01]  /*57d0*/  SHF.R.U32.HI R3, RZ, 0x2, R76 ;  /* 0x00000002ff037819 */ /* 0x000fe2000001164c */
[----:B------:R-:W3:Y:S01]  /*57e0*/  LDC.64 R60, c[0x0][0x8a8] ;  /* 0x00022a00ff3c7b82 */ /* 0x000ee20000000a00 */
[----:B------:R-:W-:Y:S01]  /*57f0*/  LOP3.LUT R23, R23, 0x600000, RZ, 0xc0, !PT ;  /* 0x0060000017177812 */ /* 0x000fe200078ec0ff */
[----:B------:R-:W-:Y:S01]  /*5800*/  IMAD.MOV.U32 R22, RZ, RZ, RZ ;  /* 0x000000ffff167224 */ /* 0x000fe200078e00ff */
[----:B------:R-:W-:Y:S01]  /*5810*/  LOP3.LUT R27, R4, 0x600, R27, 0xf8, !PT ;  /* 0x00000600041b7812 */ /* 0x000fe200078ef81b */
[----:B------:R-:W-:Y:S01]  /*5820*/  IMAD.MOV.U32 R71, RZ, RZ, RZ ;  /* 0x000000ffff477224 */ /* 0x000fe200078e00ff */
[----:B------:R-:W-:Y:S01]  /*5830*/  LOP3.LUT R2, R2, 0x4, R3, 0x78, !PT ;  /* 0x0000000402027812 */ /* 0x000fe200078e7803 */
[----:B------:R-:W4:Y:S01]  /*5840*/  LDCU UR62, c[0x0][0x370] ;  /* 0x00006e00ff3e77ac */ /* 0x000f220008000800 */
[----:B------:R-:W-:-:S02]  /*5850*/  LOP3.LUT R76, R76, 0x60, RZ, 0xc0, !PT ;  /* 0x000000604c4c7812 */ /* 0x000fc400078ec0ff */
[----:B------:R-:W-:Y:S01]  /*5860*/  LOP3.LUT R27, R27, R2, RZ, 0xfc, !PT ;  /* 0x000000021b1b7212 */ /* 0x000fe200078efcff */
[----:B-1----:R-:W-:Y:S01]  /*5870*/  ULEA UR43, UR4, UR43, 0x18 ;  /* 0x0000002b042b7291 */ /* 0x002fe2000f8ec0ff */
[----:B------:R-:W-:Y:S01]  /*5880*/  SEL R75, R75, 0xfffffff0, !P2 ;  /* 0xfffffff04b4b7807 */ /* 0x000fe20005000000 */
[----:B------:R-:W1:Y:S01]  /*5890*/  LDCU.64 UR4, c[0x0][0x890] ;  /* 0x00011200ff0477ac */ /* 0x000e620008000a00 */
[----:B------:R-:W-:Y:S01]  /*58a0*/  SEL R74, R74, 0xffffffe0, !P1 ;  /* 0xffffffe04a4a7807 */ /* 0x000fe20004800000 */
[----:B------:R-:W2:Y:S05]  /*58b0*/  LDCU.64 UR54, c[0x0][0x348] ;  /* 0x00006900ff3677ac */ /* 0x000eaa0008000a00 */
[----:B------:R-:W4:Y:S01]  /*58c0*/  LDS R0, [UR43+0x140] ;  /* 0x0001402bff007984 */ /* 0x000f220008000800 */
[----:B------:R-:W2:Y:S01]  /*58d0*/  LDCU UR42, c[0x0][0xb0c] ;  /* 0x00016180ff2a77ac */ /* 0x000ea20008000800 */
[----:B------:R-:W2:Y:S01]  /*58e0*/  LDCU UR39, c[0x0][0xb30] ;  /* 0x00016600ff2777ac */ /* 0x000ea20008000800 */
[----:B------:R-:W2:Y:S01]  /*58f0*/  LDCU.64 UR60, c[0x0][0x888] ;  /* 0x00011100ff3c77ac */ /* 0x000ea20008000a00 */
[----:B-1----:R-:W-:Y:S01]  /*5900*/  IMAD.U32 R78, RZ, RZ, UR4 ;  /* 0x00000004ff4e7e24 */ /* 0x002fe2000f8e00ff */
[----:B------:R-:W-:Y:S01]  /*5910*/  UIADD3 UR4, UPT, UPT, UR43, 0x400, URZ ;  /* 0x000004002b047890 */ /* 0x000fe2000fffe0ff */
[----:B------:R-:W-:Y:S01]  /*5920*/  IMAD.U32 R77, RZ, RZ, UR5 ;  /* 0x00000005ff4d7e24 */ /* 0x000fe2000f8e00ff */
[----:B------:R-:W1:Y:S04]  /*5930*/  LDCU.64 UR40, c[0x0][0xb28] ;  /* 0x00016500ff2877ac */ /* 0x000e680008000a00 */
[----:B------:R-:W-:Y:S01]  /*5940*/  IMAD.U32 R69, RZ, RZ, UR4 ;  /* 0x00000004ff457e24 */ /* 0x000fe2000f8e00ff */
[----:B------:R-:W1:Y:S01]  /*5950*/  LDCU.128 UR56, c[0x0][0xb10] ;  /* 0x00016200ff3877ac */ /* 0x000e620008000c00 */
[----:B------:R-:W1:Y:S01]  /*5960*/  LDCU UR53, c[0x0][0x374] ;  /* 0x00006e80ff3577ac */ /* 0x000e620008000800 */
[----:B------:R-:W-:Y:S01]  /*5970*/  UMOV UR52, URZ ;  /* 0x000000ff00347c82 */ /* 0x000fe20008000000 */
[----:B------:R-:W-:Y:S01]  /*5980*/  UMOV UR47, URZ ;  /* 0x000000ff002f7c82 */ /* 0x000fe20008000000 */
[----:B-1234-:R-:W-:-:S07]  /*5990*/  IMAD.IADD R23, R0, 0x1, R23 ;  /* 0x0000000100177824 */ /* 0x01efce00078e0217 */
.L_x_169:
[C---:B------:R-:W-:Y:S02]  /*59a0*/  LEA R3, R71.reuse, UR43, 0x3 ;  /* 0x0000002b47037c11 */ /* 0x040fe4000f8e18ff */
[----:B------:R-:W-:Y:S02]  /*59b0*/  SHF.L.U32 R0, R72, 0x1f, RZ ;  /* 0x0000001f48007819 */ /* 0x000fe400000006ff */
[----:B------:R-:W-:Y:S02]  /*59c0*/  LEA R5, R71, UR43, 0x4 ;  /* 0x0000002b47057c11 */ /* 0x000fe4000f8e20ff */
[----:B-1----:R-:W1:Y:S02]  /*59d0*/  SYNCS.PHASECHK.TRANS64.TRYWAIT P0, [R3+URZ+0x90], R0 ;  /* 0x00009000030075a7 */ /* 0x002e6400080011ff */
[----:B-1----:R-:W-:Y:S05]  /*59e0*/  @!P0 BRA `(.L_x_94) ;  /* 0x0000005800408947 */ /* 0x002fea0003800000 */
.L_x_225:
[----:B------:R-:W2:Y:S01]  /*59f0*/  LDS.128 R4, [R5+0x120] ;  /* 0x0001200005047984 */ /* 0x000ea20000000c00 */
[----:B------:R-:W-:Y:S01]  /*5a00*/  UISETP.GE.AND UP0, UPT, UR45, 0x1, UPT ;  /* 0x000000012d00788c */ /* 0x000fe2000bf06270 */
[----:B------:R-:W-:Y:S01]  /*5a10*/  @!PT LDS RZ, [RZ] ;  /* 0x00000000fffff984 */ /* 0x000fe20000000800 */
[----:B------:R-:W-:Y:S01]  /*5a20*/  @!PT LDS RZ, [RZ] ;  /* 0x00000000fffff984 */ /* 0x000fe20000000800 */
[----:B------:R-:W-:Y:S01]  /*5a30*/  @!PT LDS RZ, [RZ] ;  /* 0x00000000fffff984 */ /* 0x000fe20000000800 */
[----:B------:R-:W-:Y:S01]  /*5a40*/  @!PT LDS RZ, [RZ] ;  /* 0x00000000fffff984 */ /* 0x000fe20000000800 */
[----:B------:R3:W-:Y:S06]  /*5a50*/  MEMBAR.ALL.CTA ;  /* 0x0000000000007992 */ /* 0x0007ec0000008000 */
[----:B---3--:R-:W3:Y:S01]  /*5a60*/  FENCE.VIEW.ASYNC.S ;  /* 0x00000000000073c6 */ /* 0x008ee20000000000 */
[----:B--2---:R-:W-:Y:S11]  /*5a70*/  LOP3.LUT P0, RZ, R6, 0x1, RZ, 0xc0, !PT ;  /* 0x0000000106ff7812 */ /* 0x004ff6000780c0ff */
[----:B------:R-:W-:Y:S02]  /*5a80*/  @!UPT UIADD3 URZ, UPT, UPT, URZ, URZ, URZ ;  /* 0x000000fffffff290 */ /* 0x000fe4000fffe0ff */
[----:B---3--:R-:W-:Y:S01]  /*5a90*/  VOTEU.ANY UP1, P0 ;  /* 0x0000000000ff7886 */ /* 0x008fe20000020100 */
[----:B------:R-:W-:Y:S01]  /*5aa0*/  PLOP3.LUT P0, PT, PT, PT, UP1, 0x80, 0x8 ;  /* 0x000000000008781c */ /* 0x000fe20003f0f018 */
[----:B------:R-:W-:Y:S06]  /*5ab0*/  UP2UR UR4, UPR, URZ, 0x2 ;  /* 0x00000002ff047883 */ /* 0x000fec0008000000 */
[----:B------:R-:W-:Y:S06]  /*5ac0*/  IMAD.U32 R79, RZ, RZ, UR4 ;  /* 0x00000004ff4f7e24 */ /* 0x000fec000f8e00ff */
[----:B-1----:R-:W-:Y:S02]  /*5ad0*/  @P0 SHF.R.U32.HI R0, RZ, 0x10, R5 ;  /* 0x00000010ff000819 */ /* 0x002fe40000011605 */
        /* <DEDUP_REMOVED lines=12> */
[----:B------:R-:W2:Y:S01]  /*5ba0*/  LDCU UR12, c[0x0][0xb20] ;  /* 0x00016400ff0c77ac */ /* 0x000ea20008000800 */
[----:B------:R-:W-:Y:S02]  /*5bb0*/  UIMAD.WIDE.U32 UR4, UR53, UR59, URZ ;  /* 0x0000003b350472a5 */ /* 0x000fe4000f8e00ff */
[----:B------:R-:W-:Y:S02]  /*5bc0*/  UIMAD.WIDE.U32 UR6, UR62, UR56, URZ ;  /* 0x000000383e0672a5 */ /* 0x000fe4000f8e00ff */
[----:B------:R-:W-:Y:S02]  /*5bd0*/  UISETP.NE.AND UP0, UPT, UR58, 0x1, UPT ;  /* 0x000000013a00788c */ /* 0x000fe4000bf05270 */
[----:B------:R-:W-:Y:S02]  /*5be0*/  UIMAD.WIDE.U32 UR8, UR37, UR59, URZ ;  /* 0x0000003b250872a5 */ /* 0x000fe4000f8e00ff */
[----:B------:R-:W-:Y:S02]  /*5bf0*/  UIMAD.WIDE.U32 UR10, UR38, UR56, URZ ;  /* 0x00000038260a72a5 */ /* 0x000fe4000f8e00ff */
[----:B------:R-:W-:Y:S02]  /*5c00*/  UISETP.NE.AND UP1, UPT, UR42, 0x1, UPT ;  /* 0x000000012a00788c */ /* 0x000fe4000bf25270 */
[----:B------:R-:W-:Y:S01]  /*5c10*/  UISETP.NE.AND UP2, UPT, UR45, 0x1, UPT ;  /* 0x000000012d00788c */ /* 0x000fe2000bf45270 */
[----:B------:R-:W-:Y:S02]  /*5c20*/  UMOV UR4, UR5 ;  /* 0x0000000500047c82 */ /* 0x000fe40008000000 */
[----:B--2---:R-:W-:Y:S03]  /*5c30*/  USHF.R.U32.HI UR5, URZ, UR12, UR4 ;  /* 0x0000000cff057299 */ /* 0x004fe60008011604 */
[----:B------:R-:W-:Y:S02]  /*5c40*/  UMOV UR4, UR7 ;  /* 0x0000000700047c82 */ /* 0x000fe40008000000 */
[----:B------:R-:W-:Y:S02]  /*5c50*/  USHF.R.U32.HI UR7, URZ, UR57, UR4 ;  /* 0x00000039ff077299 */ /* 0x000fe40008011604 */
[----:B------:R-:W-:Y:S02]  /*5c60*/  USEL UR4, UR53, UR5, !UP0 ;  /* 0x0000000535047287 */ /* 0x000fe4000c000000 */
[----:B------:R-:W-:Y:S01]  /*5c70*/  USEL UR7, UR62, UR7, !UP1 ;  /* 0x000000073e077287 */ /* 0x000fe2000c800000 */
[----:B------:R-:W-:Y:S01]  /*5c80*/  UMOV UR5, UR9 ;  /* 0x0000000900057c82 */ /* 0x000fe20008000000 */
[----:B------:R-:W-:Y:S02]  /*5c90*/  UIMAD.WIDE.U32 UR8, UR4, UR40, URZ ;  /* 0x00000028040872a5 */ /* 0x000fe4000f8e00ff */
[----:B------:R-:W-:Y:S03]  /*5ca0*/  USHF.R.U32.HI UR6, URZ, UR12, UR5 ;  /* 0x0000000cff067299 */ /* 0x000fe60008011605 */
[----:B------:R-:W-:Y:S01]  /*5cb0*/  UMOV UR5, UR11 ;  /* 0x0000000b00057c82 */ /* 0x000fe20008000000 */
[----:B------:R-:W-:Y:S02]  /*5cc0*/  UIMAD.WIDE.U32 UR10, UR7, UR40, URZ ;  /* 0x00000028070a72a5 */ /* 0x000fe4000f8e00ff */
[----:B------:R-:W-:Y:S02]  /*5cd0*/  USHF.R.U32.HI UR12, URZ, UR57, UR5 ;  /* 0x00000039ff0c7299 */ /* 0x000fe40008011605 */
[----:B------:R-:W-:Y:S01]  /*5ce0*/  USEL UR6, UR37, UR6, !UP0 ;  /* 0x0000000625067287 */ /* 0x000fe2000c000000 */
[----:B------:R-:W-:Y:S02]  /*5cf0*/  UMOV UR5, UR9 ;  /* 0x0000000900057c82 */ /* 0x000fe40008000000 */
[----:B------:R-:W-:Y:S01]  /*5d00*/  UMOV UR10, UR11 ;  /* 0x0000000b000a7c82 */ /* 0x000fe20008000000 */
[----:B------:R-:W-:Y:S02]  /*5d10*/  @UP2 USHF.R.U32.HI UR4, URZ, UR41, UR5 ;  /* 0x00000029ff042299 */ /* 0x000fe40008011605 */
[----:B------:R-:W-:Y:S02]  /*5d20*/  @UP2 USHF.R.U32.HI UR7, URZ, UR41, UR10 ;  /* 0x00000029ff072299 */ /* 0x000fe4000801160a */
[----:B------:R-:W-:Y:S02]  /*5d30*/  UIMAD UR4, UR45, UR4, URZ ;  /* 0x000000042d0472a4 */ /* 0x000fe4000f8e02ff */
[----:B------:R-:W-:Y:S02]  /*5d40*/  UIMAD.WIDE.U32 UR10, UR6, UR40, URZ ;  /* 0x00000028060a72a5 */ /* 0x000fe4000f8e00ff */
[----:B------:R-:W-:Y:S02]  /*5d50*/  USEL UR5, UR38, UR12, !UP1 ;  /* 0x0000000c26057287 */ /* 0x000fe4000c800000 */
[----:B------:R-:W-:Y:S02]  /*5d60*/  UIMAD UR8, UR45, UR7, URZ ;  /* 0x000000072d0872a4 */ /* 0x000fe4000f8e02ff */
[----:B------:R-:W-:Y:S03]  /*5d70*/  UISETP.GE.AND UP0, UPT, UR6, UR4, UPT ;  /* 0x000000040600728c */ /* 0x000fe6000bf06270 */
[----:B------:R-:W-:Y:S01]  /*5d80*/  UMOV UR4, UR11 ;  /* 0x0000000b00047c82 */ /* 0x000fe20008000000 */
[----:B------:R-:W-:Y:S02]  /*5d90*/  UISETP.GE.OR UP0, UPT, UR5, UR8, UP0 ;  /* 0x000000080500728c */ /* 0x000fe40008706670 */
[----:B------:R-:W-:Y:S02]  /*5da0*/  USHF.R.U32.HI UR4, URZ, UR41, UR4 ;  /* 0x00000029ff047299 */ /* 0x000fe40008011604 */
[----:B------:R-:W-:Y:S02]  /*5db0*/  UIMAD.WIDE.U32 UR8, UR5, UR40, URZ ;  /* 0x00000028050872a5 */ /* 0x000fe4000f8e00ff */
[----:B------:R-:W-:Y:S02]  /*5dc0*/  USEL UR11, UR6, UR4, !UP2 ;  /* 0x00000004060b7287 */ /* 0x000fe4000d000000 */
[----:B------:R-:W-:Y:S02]  /*5dd0*/  UIADD3 UR8, UPT, UPT, -UR5, URZ, URZ ;  /* 0x000000ff05087290 */ /* 0x000fe4000fffe1ff */
[----:B------:R-:W-:Y:S01]  /*5de0*/  UIADD3 UR10, UPT, UPT, -UR11, URZ, URZ ;  /* 0x000000ff0b0a7290 */ /* 0x000fe2000fffe1ff */
[----:B------:R-:W-:Y:S01]  /*5df0*/  @!UP0 UMOV UR4, UR9 ;  /* 0x0000000900048c82 */ /* 0x000fe20008000000 */
[----:B------:R-:W-:Y:S02]  /*5e00*/  UIADD3 UR9, UPT, UPT, -UR6, URZ, URZ ;  /* 0x000000ff06097290 */ /* 0x000fe4000fffe1ff */
[----:B------:R-:W-:Y:S02]  /*5e10*/  @!UP0 USHF.R.U32.HI UR4, URZ, UR41, UR4 ;  /* 0x00000029ff048299 */ /* 0x000fe40008011604 */
[----:B------:R-:W-:Y:S02]  /*5e20*/  UIMAD UR10, UR45, UR10, UR6 ;  /* 0x0000000a2d0a72a4 */ /* 0x000fe4000f8e0206 */
[----:B------:R-:W-:Y:S04]  /*5e30*/  @!UP0 USEL UR4, UR5, UR4, !UP2 ;  /* 0x0000000405048287 */ /* 0x000fe8000d000000 */
[----:B------:R-:W-:Y:S02]  /*5e40*/  @!UP0 UIMAD UR10, UR7, UR10, UR4 ;  /* 0x0000000a070a82a4 */ /* 0x000fe4000f8e0204 */
[----:B------:R-:W-:Y:S02]  /*5e50*/  @!UP0 UIADD3 UR11, UPT, UPT, UR11, -UR4, URZ ;  /* 0x800000040b0b8290 */ /* 0x000fe4000fffe0ff */
[----:B------:R-:W-:Y:S02]  /*5e60*/  UIMAD UR7, UR42, UR8, UR38 ;  /* 0x000000082a0772a4 */ /* 0x000fe4000f8e0226 */
[----:B------:R-:W-:Y:S02]  /*5e70*/  @!UP0 UIMAD UR6, UR11, UR45, UR5 ;  /* 0x0000002d0b0682a4 */ /* 0x000fe4000f8e0205 */
[----:B------:R-:W-:Y:S01]  /*5e80*/  UIMAD UR4, UR58, UR9, UR37 ;  /* 0x000000093a0472a4 */ /* 0x000fe2000f8e0225 */
[----:B------:R-:W-:Y:S02]  /*5e90*/  @!UP0 UMOV UR5, UR10 ;  /* 0x0000000a00058c82 */ /* 0x000fe40008000000 */
[----:B------:R-:W-:Y:S02]  /*5ea0*/  UIMAD UR38, UR5, UR42, UR7 ;  /* 0x0000002a052672a4 */ /* 0x000fe4000f8e0207 */
[----:B------:R-:W-:Y:S11]  /*5eb0*/  UIMAD UR37, UR6, UR58, UR4 ;  /* 0x0000003a062572a4 */ /* 0x000ff6000f8e0204 */
[----:B------:R-:W-:Y:S01]  /*5ec0*/  @!UPT UIADD3 URZ, UPT, UPT, URZ, URZ, URZ ;  /* 0x000000fffffff290 */ /* 0x000fe2000fffe0ff */
.L_x_95:
[----:B------:R-:W-:Y:S01]  /*5ed0*/  UISETP.NE.AND UP0, UPT, UR39, 0x1, UPT ;  /* 0x000000012700788c */ /* 0x000fe2000bf05270 */
[----:B------:R-:W-:Y:S01]  /*5ee0*/  LOP3.LUT P0, RZ, R69, 0x3f0, RZ, 0xc0, !PT ;  /* 0x000003f045ff7812 */ /* 0x000fe2000780c0ff */
[----:B------:R-:W-:Y:S01]  /*5ef0*/  USHF.L.U32 UR50, UR30, 0x6, URZ ;  /* 0x000000061e327899 */ /* 0x000fe200080006ff */
[----:B------:R-:W-:Y:S01]  /*5f00*/  BSSY.RECONVERGENT B6, `(.L_x_96) ;  /* 0x0000034000067945 */ /* 0x000fe20003800200 */
[----:B------:R-:W-:Y:S01]  /*5f10*/  USHF.L.U32 UR49, UR31, 0x8, URZ ;  /* 0x000000081f317899 */ /* 0x000fe200080006ff */
[----:B------:R-:W-:Y:S06]  /*5f20*/  IADD3 R71, PT, PT, R71, 0x1, RZ ;  /* 0x0000000147477810 */ /* 0x000fec0007ffe0ff */
[----:B------:R-:W2:Y:S01]  /*5f30*/  @!UP0 LDCU.128 UR12, c[0x0][0xb10] ;  /* 0x00016200ff0c87ac */ /* 0x000ea20008000c00 */
[----:B------:R-:W3:Y:S01]  /*5f40*/  @!UP0 LDCU UR5, c[0x0][0xb0c] ;  /* 0x00016180ff0587ac */ /* 0x000ee20008000800 */
[----:B------:R-:W4:Y:S01]  /*5f50*/  @!UP0 LDCU UR10, c[0x0][0xb20] ;  /* 0x00016400ff0a87ac */ /* 0x000f220008000800 */
[----:B--2---:R-:W-:Y:S02]  /*5f60*/  UIMAD.WIDE.U32 UR8, UR38, UR12, URZ ;  /* 0x0000000c260872a5 */ /* 0x004fe4000f8e00ff */
[----:B------:R-:W-:Y:S02]  /*5f70*/  UIMAD.WIDE.U32 UR6, UR37, UR15, URZ ;  /* 0x0000000f250672a5 */ /* 0x000fe4000f8e00ff */
[----:B------:R-:W-:Y:S03]  /*5f80*/  @!UP0 UISETP.NE.AND UP1, UPT, UR14, 0x1, UPT ;  /* 0x000000010e00888c */ /* 0x000fe6000bf25270 */
[----:B------:R-:W-:Y:S01]  /*5f90*/  @!UP0 UMOV UR4, UR9 ;  /* 0x0000000900048c82 */ /* 0x000fe20008000000 */
[----:B---3--:R-:W-:Y:S02]  /*5fa0*/  @!UP0 UISETP.NE.AND UP2, UPT, UR5, 0x1, UPT ;  /* 0x000000010500888c */ /* 0x008fe4000bf45270 */
[----:B------:R-:W-:Y:S01]  /*5fb0*/  @!UP0 USHF.R.U32.HI UR4, URZ, UR13, UR4 ;  /* 0x0000000dff048299 */ /* 0x000fe20008011604 */
[----:B------:R-:W-:Y:S02]  /*5fc0*/  @!UP0 UMOV UR6, UR7 ;  /* 0x0000000700068c82 */ /* 0x000fe40008000000 */
[----:B----4-:R-:W-:Y:S02]  /*5fd0*/  @!UP0 USHF.R.U32.HI UR6, URZ, UR10, UR6 ;  /* 0x0000000aff068299 */ /* 0x010fe40008011606 */
[----:B------:R-:W-:Y:S02]  /*5fe0*/  @!UP0 USEL UR7, UR38, UR4, !UP2 ;  /* 0x0000000426078287 */ /* 0x000fe4000d000000 */
[----:B------:R-:W-:Y:S04]  /*5ff0*/  @!UP0 USEL UR6, UR37, UR6, !UP1 ;  /* 0x0000000625068287 */ /* 0x000fe8000c800000 */
[----:B------:R-:W-:Y:S02]  /*6000*/  @!UP0 UIADD3 UR4, UPT, UPT, -UR7, UR6, URZ ;  /* 0x0000000607048290 */ /* 0x000fe4000fffe1ff */
[----:B------:R-:W-:Y:S02]  /*6010*/  @!UP0 UIADD3 UR6, UPT, UPT, UR7, -UR6, URZ ;  /* 0x8000000607068290 */ /* 0x000fe4000fffe0ff */
[----:B------:R-:W-:Y:S02]  /*6020*/  @!UP0 UIMAD UR38, UR4, UR5, UR38 ;  /* 0x00000005042682a4 */ /* 0x000fe4000f8e0226 */
[----:B------:R-:W-:Y:S01]  /*6030*/  @!UP0 UIMAD UR37, UR6, UR14, UR37 ;  /* 0x0000000e062582a4 */ /* 0x000fe2000f8e0225 */
[----:B------:R-:W-:Y:S11]  /*6040*/  @!P0 BRA `(.L_x_97) ;  /* 0x00000000007c8947 */ /* 0x000ff60003800000 */
[----:B------:R-:W2:Y:S01]  /*6050*/  LDCU.64 UR8, c[0x4][0x80] ;  /* 0x01001000ff0877ac */ /* 0x000ea20008000a00 */
[----:B------:R-:W-:Y:S01]  /*6060*/  MOV R2, 0x0 ;  /* 0x0000000000027802 */ /* 0x000fe20000000f00 */
[----:B------:R-:W-:Y:S02]  /*6070*/  HFMA2 R12, -RZ, RZ, 0, 5.9604644775390625e-08 ;  /* 0x00000001ff0c7431 */ /* 0x000fe400000001ff */
[----:B------:R-:W-:Y:S01]  /*6080*/  IMAD.MOV.U32 R8, RZ, RZ, 0x70 ;  /* 0x00000070ff087424 */ /* 0x000fe200078e00ff */
[----:B------:R3:W4:Y:S01]  /*6090*/  LDC.64 R14, c[0x4][R2] ;  /* 0x01000000020e7b82 */ /* 0x0007220000000a00 */
[----:B------:R-:W1:Y:S01]  /*60a0*/  LDCU.64 UR6, c[0x4][0x88] ;  /* 0x01001100ff0677ac */ /* 0x000e620008000a00 */
[----:B------:R-:W-:Y:S01]  /*60b0*/  IMAD.MOV.U32 R13, RZ, RZ, RZ ;  /* 0x000000ffff0d7224 */ /* 0x000fe200078e00ff */
[----:B------:R-:W1:Y:S01]  /*60c0*/  LDCU.64 UR4, c[0x4][0x8] ;  /* 0x01000100ff0477ac */ /* 0x000e620008000a00 */
[----:B--2---:R-:W-:Y:S01]  /*60d0*/  MOV R5, UR9 ;  /* 0x0000000900057c02 */ /* 0x004fe20008000f00 */
[----:B------:R-:W-:Y:S01]  /*60e0*/  IMAD.U32 R4, RZ, RZ, UR8 ;  /* 0x00000008ff047e24 */ /* 0x000fe2000f8e00ff */
[----:B-1----:R-:W-:Y:S01]  /*60f0*/  MOV R7, UR7 ;  /* 0x0000000700077c02 */ /* 0x002fe20008000f00 */
[----:B------:R-:W-:Y:S01]  /*6100*/  IMAD.U32 R6, RZ, RZ, UR6 ;  /* 0x00000006ff067e24 */ /* 0x000fe2000f8e00ff */
[----:B------:R-:W-:Y:S01]  /*6110*/  MOV R11, UR5 ;  /* 0x00000005000b7c02 */ /* 0x000fe20008000f00 */
[----:B------:R-:W-:Y:S02]  /*6120*/  IMAD.U32 R10, RZ, RZ, UR4 ;  /* 0x00000004ff0a7e24 */ /* 0x000fe4000f8e00ff */
[----:B------:R-:W-:Y:S07]  /*6130*/  LEPC R20, `(.L_x_98) ;  /* 0x000000001014794e */ /* 0x000fee0000000000 */
[----:B---345:R-:W-:Y:S05]  /*6140*/  CALL.ABS.NOINC R14 ;  /* 0x000000000e007343 */ /* 0x038fea0003c00000 */
.L_x_98:
[----:B------:R-:W1:Y:S01]  /*6150*/  LDCU.64 UR8, c[0x4][0x80] ;  /* 0x01001000ff0877ac */ /* 0x000e620008000a00 */
[----:B------:R-:W2:Y:S01]  /*6160*/  LDC.64 R2, c[0x4][R2] ;  /* 0x0100000002027b82 */ /* 0x000ea20000000a00 */
[----:B------:R-:W-:Y:S02]  /*6170*/  HFMA2 R12, -RZ, RZ, 0, 5.9604644775390625e-08 ;  /* 0x00000001ff0c7431 */ /* 0x000fe400000001ff */
[----:B------:R-:W-:Y:S02]  /*6180*/  IMAD.MOV.U32 R8, RZ, RZ, 0x70 ;  /* 0x00000070ff087424 */ /* 0x000fe400078e00ff */
[----:B------:R-:W-:Y:S01]  /*6190*/  IMAD.MOV.U32 R13, RZ, RZ, RZ ;  /* 0x000000ffff0d7224 */ /* 0x000fe200078e00ff */
[----:B------:R-:W3:Y:S01]  /*61a0*/  LDCU.64 UR6, c[0x4][0x88] ;  /* 0x01001100ff0677ac */ /* 0x000ee20008000a00 */
[----:B------:R-:W4:Y:S01]  /*61b0*/  LDCU.64 UR4, c[0x4][0x8] ;  /* 0x01000100ff0477ac */ /* 0x000f220008000a00 */
[----:B-1----:R-:W-:Y:S02]  /*61c0*/  MOV R4, UR8 ;  /* 0x0000000800047c02 */ /* 0x002fe40008000f00 */
[----:B------:R-:W-:Y:S02]  /*61d0*/  MOV R5, UR9 ;  /* 0x0000000900057c02 */ /* 0x000fe40008000f00 */
[----:B---3--:R-:W-:Y:S01]  /*61e0*/  MOV R7, UR7 ;  /* 0x0000000700077c02 */ /* 0x008fe20008000f00 */
[----:B------:R-:W-:Y:S01]  /*61f0*/  IMAD.U32 R6, RZ, RZ, UR6 ;  /* 0x00000006ff067e24 */ /* 0x000fe2000f8e00ff */
[----:B----4-:R-:W-:Y:S01]  /*6200*/  MOV R11, UR5 ;  /* 0x00000005000b7c02 */ /* 0x010fe20008000f00 */
[----:B------:R-:W-:Y:S02]  /*6210*/  IMAD.U32 R10, RZ, RZ, UR4 ;  /* 0x00000004ff0a7e24 */ /* 0x000fe4000f8e00ff */
[----:B------:R-:W-:Y:S07]  /*6220*/  LEPC R20, `(.L_x_97) ;  /* 0x000000001014794e */ /* 0x000fee0000000000 */
[----:B--2---:R-:W-:Y:S05]  /*6230*/  CALL.ABS.NOINC R2 ;  /* 0x0000000002007343 */ /* 0x004fea0003c00000 */
.L_x_97:
[----:B------:R-:W-:Y:S05]  /*6240*/  BSYNC.RECONVERGENT B6 ;  /* 0x0000000000067941 */ /* 0x000fea0003800200 */
.L_x_96:
[----:B------:R-:W-:Y:S02]  /*6250*/  R2UR UR6, R68 ;  /* 0x00000000440672ca */ /* 0x000fe400000e0000 */
[----:B------:R-:W-:Y:S02]  /*6260*/  R2UR UR5, R78 ;  /* 0x000000004e0572ca */ /* 0x000fe400000e0000 */
[----:B------:R-:W-:Y:S02]  /*6270*/  R2UR UR4, R77 ;  /* 0x000000004d0472ca */ /* 0x000fe400000e0000 */
[----:B------:R-:W-:Y:S02]  /*6280*/  ISETP.NE.U32.AND P4, PT, R62, RZ, PT ;  /* 0x000000ff3e00720c */ /* 0x000fe40003f85070 */
[----:B------:R-:W-:Y:S02]  /*6290*/  ISETP.NE.U32.AND P2, PT, RZ, UR60, PT ;  /* 0x0000003cff007c0c */ /* 0x000fe4000bf45070 */
[----:B------:R-:W-:Y:S02]  /*62a0*/  ISETP.NE.AND.EX P4, PT, R63, RZ, PT, P4 ;  /* 0x000000ff3f00720c */ /* 0x000fe40003f85340 */
[----:B------:R-:W-:Y:S01]  /*62b0*/  ISETP.NE.AND.EX P2, PT, RZ, UR61, PT, P2 ;  /* 0x0000003dff007c0c */ /* 0x000fe2000bf45320 */
[----:B------:R-:W-:Y:S02]  /*62c0*/  UISETP.NE.AND UP2, UPT, UR6, URZ, UPT ;  /* 0x000000ff0600728c */ /* 0x000fe4000bf45270 */
[----:B------:R-:W-:Y:S04]  /*62d0*/  UISETP.NE.U32.AND UP0, UPT, UR5, URZ, UPT ;  /* 0x000000ff0500728c */ /* 0x000fe8000bf05070 */
[----:B------:R-:W-:Y:S01]  /*62e0*/  UISETP.NE.AND.EX UP1, UPT, UR4, URZ, UPT, UP0 ;  /* 0x000000ff0400728c */ /* 0x000fe2000bf25300 */
[----:B------:R-:W-:Y:S01]  /*62f0*/  PLOP3.LUT P1, PT, PT, PT, UP2, 0x80, 0x8 ;  /* 0x000000000008781c */ /* 0x000fe20003f2f028 */
[----:B------:R-:W-:Y:S03]  /*6300*/  UPLOP3.LUT UP0, UPT, UPT, UPT, UPT, 0x40, 0x4 ;  /* 0x000000000004789c */ /* 0x000fe60003f0e870 */
[----:B------:R-:W-:Y:S06]  /*6310*/  @UP2 UPLOP3.LUT UP0, UPT, UPT, UPT, UP1, 0x80, 0x8 ;  /* 0x000000000008289c */ /* 0x000fec0003f0f010 */
[----:B------:R-:W-:Y:S01]  /*6320*/  PLOP3.LUT P0, PT, PT, PT, UP0, 0x80, 0x8 ;  /* 0x000000000008781c */ /* 0x000fe20003f0f008 */
[----:B------:R-:W-:Y:S01]  /*6330*/  @!UPT UIADD3 URZ, UPT, UPT, URZ, URZ, URZ ;  /* 0x000000fffffff290 */ /* 0x000fe2000fffe0ff */
[----:B------:R-:W-:Y:S11]  /*6340*/  BRA.U !UP1, `(.L_x_99) ;  /* 0x0000000109407547 */ /* 0x000ff6000b800000 */
[----:B------:R-:W-:Y:S01]  /*6350*/  UISETP.NE.U32.AND UP0, UPT, UR60, URZ, UPT ;  /* 0x000000ff3c00728c */ /* 0x000fe2000bf05070 */
[----:B------:R-:W-:Y:S01]  /*6360*/  R2UR UR6, R78 ;  /* 0x000000004e0672ca */ /* 0x000fe200000e0000 */
[----:B------:R-:W2:Y:S01]  /*6370*/  LDCU.64 UR8, c[0x0][0x358] ;  /* 0x00006b00ff0877ac */ /* 0x000ea20008000a00 */
[----:B------:R-:W-:Y:S02]  /*6380*/  HFMA2 R64, -RZ, RZ, 0, 5.9604644775390625e-08 ;  /* 0x00000001ff407431 */ /* 0x000fe400000001ff */
[----:B-1----:R-:W-:Y:S01]  /*6390*/  IMAD.MOV.U32 R0, RZ, RZ, 0x1 ;  /* 0x00000001ff007424 */ /* 0x002fe200078e00ff */
[----:B------:R-:W-:Y:S06]  /*63a0*/  UISETP.NE.AND.EX UP0, UPT, UR61, URZ, UPT, UP0 ;  /* 0x000000ff3d00728c */ /* 0x000fec000bf05300 */
[----:B------:R-:W-:Y:S05]  /*63b0*/  PLOP3.LUT P3, PT, PT, PT, UP0, 0x80, 0x8 ;  /* 0x000000000008781c */ /* 0x000fea0003f6f008 */
[----:B------:R-:W1:Y:S01]  /*63c0*/  @UP0 LDCU.64 UR4, c[0x0][0x888] ;  /* 0x00011100ff0407ac */ /* 0x000e620008000a00 */
[----:B------:R-:W-:Y:S07]  /*63d0*/  @UP0 UIMAD UR6, UR36, UR6, URZ ;  /* 0x00000006240602a4 */ /* 0x000fee000f8e02ff */
[----:B------:R-:W-:Y:S01]  /*63e0*/  @!P3 PRMT R64, R0, 0x7610, R64 ;  /* 0x000076100040b816 */ /* 0x000fe20000000040 */
[----:B-1----:R-:W-:Y:S06]  /*63f0*/  @UP0 UIMAD.WIDE UR4, UR6, 0x4, UR4 ;  /* 0x00000004060408a5 */ /* 0x002fec000f8e0204 */
[----:B------:R-:W-:Y:S02]  /*6400*/  IMAD.U32 R2, RZ, RZ, UR4 ;  /* 0x00000004ff027e24 */ /* 0x000fe4000f8e00ff */
[----:B------:R-:W-:Y:S03]  /*6410*/  IMAD.U32 R3, RZ, RZ, UR5 ;  /* 0x00000005ff037e24 */ /* 0x000fe6000f8e00ff */
[----:B------:R-:W1:Y:S02]  /*6420*/  @!UP0 LDCU UR4, c[0x0][0x880] ;  /* 0x00011000ff0487ac */ /* 0x000e640008000800 */
[----:B--2--5:R2:W5:Y:S02]  /*6430*/  @P3 LDG.E R26, desc[UR8][R2.64] ;  /* 0x00000008021a3981 */ /* 0x024564000c1e1900 */
[----:B-12---:R-:W-:Y:S02]  /*6440*/  @!P3 MOV R26, UR4 ;  /* 0x00000004001abc02 */ /* 0x006fe40008000f00 */
.L_x_99:
[----:B------:R-:W-:Y:S05]  /*6450*/  @!P4 BRA `(.L_x_100) ;  /* 0x000000000024c947 */ /* 0x000fea0003800000 */
[----:B------:R-:W-:Y:S01]  /*6460*/  ISETP.NE.U32.AND P3, PT, R60, RZ, PT ;  /* 0x000000ff3c00720c */ /* 0x000fe20003f65070 */
[----:B------:R-:W2:Y:S03]  /*6470*/  LDCU.64 UR4, c[0x0][0x358] ;  /* 0x00006b00ff0477ac */ /* 0x000ea60008000a00 */
[----:B------:R-:W-:Y:S11]  /*6480*/  ISETP.NE.AND.EX P3, PT, R61, RZ, PT, P3 ;  /* 0x000000ff3d00720c */ /* 0x000ff60003f65330 */
[----:B------:R-:W-:Y:S02]  /*6490*/  @!UPT UIADD3 URZ, UPT, UPT, URZ, URZ, URZ ;  /* 0x000000fffffff290 */ /* 0x000fe4000fffe0ff */
[----:B------:R-:W3:Y:S01]  /*64a0*/  @P3 LDC.64 R2, c[0x0][0x8a8] ;  /* 0x00022a00ff023b82 */ /* 0x000ee20000000a00 */
[----:B-1----:R-:W-:Y:S04]  /*64b0*/  @P3 IMAD R0, R62, UR36, RZ ;  /* 0x000000243e003c24 */ /* 0x002fe8000f8e02ff */
[----:B---3--:R-:W-:Y:S05]  /*64c0*/  @P3 IMAD.WIDE R2, R0, 0x4, R2 ;  /* 0x0000000400023825 */ /* 0x008fea00078e0202 */
[----:B--2--5:R2:W5:Y:S02]  /*64d0*/  @P3 LDG.E R24, desc[UR4][R2.64] ;  /* 0x0000000402183981 */ /* 0x024564000c1e1900 */
[----:B--2---:R-:W3:Y:S02]  /*64e0*/  @!P3 LDC R24, c[0x0][0x8a0] ;  /* 0x00022800ff18bb82 */ /* 0x004ee40000000800 */
.L_x_100:
[----:B-----5:R-:W-:Y:S01]  /*64f0*/  FSETP.NEU.AND P3, PT, R26, RZ, PT ;  /* 0x000000ff1a00720b */ /* 0x020fe20003f6d000 */
[----:B------:R-:W-:Y:S01]  /*6500*/  IMAD.SHL.U32 R89, R27, 0x4, RZ ;  /* 0x000000041b597824 */ /* 0x000fe200078e00ff */
[----:B------:R-:W-:Y:S01]  /*6510*/  SEL R4, RZ, 0xffffffff, P2 ;  /* 0xffffffffff047807 */ /* 0x000fe20001000000 */
[----:B------:R-:W-:Y:S01]  /*6520*/  BSSY B1, `(.L_x_101) ;  /* 0x0000043000017945 */ /* 0x000fe20003800000 */
[----:B------:R-:W-:Y:S01]  /*6530*/  @P1 LOP3.LUT P2, RZ, R64, 0xff, RZ, 0xc0, !PT ;  /* 0x000000ff40ff1812 */ /* 0x000fe2000784c0ff */
[----:B------:R-:W-:Y:S01]  /*6540*/  VIADD R82, R89, UR43 ;  /* 0x0000002b59527c36 */ /* 0x000fe20008000000 */
[----:B------:R-:W-:Y:S01]  /*6550*/  @P1 SEL R3, RZ, 0xffffffff, P3 ;  /* 0xffffffffff031807 */ /* 0x000fe20001800000 */
[----:B------:R-:W-:Y:S01]  /*6560*/  IMAD.MOV.U32 R90, RZ, RZ, 0x1 ;  /* 0x00000001ff5a7424 */ /* 0x000fe200078e00ff */
[----:B------:R-:W-:Y:S01]  /*6570*/  LEA R85, R22, UR43, 0x3 ;  /* 0x0000002b16557c11 */ /* 0x000fe2000f8e18ff */
[----:B------:R-:W-:Y:S01]  /*6580*/  IMAD.MOV.U32 R88, RZ, RZ, RZ ;  /* 0x000000ffff587224 */ /* 0x000fe200078e00ff */
[----:B------:R-:W-:Y:S02]  /*6590*/  @P0 SEL R3, R4, R3, !P2 ;  /* 0x0000000304030207 */ /* 0x000fe40005000000 */
[----:B------:R-:W-:Y:S02]  /*65a0*/  CS2R R58, SRZ ;  /* 0x00000000003a7805 */ /* 0x000fe4000001ff00 */
[----:B------:R-:W-:Y:S02]  /*65b0*/  SHF.L.U32 R2, R73, 0x1f, RZ ;  /* 0x0000001f49027819 */ /* 0x000fe400000006ff */
[----:B------:R-:W-:Y:S02]  /*65c0*/  CS2R R56, SRZ ;  /* 0x0000000000387805 */ /* 0x000fe4000001ff00 */
[----:B------:R-:W-:Y:S02]  /*65d0*/  @P1 LOP3.LUT R3, R3, 0x1, RZ, 0xc0, !PT ;  /* 0x0000000103031812 */ /* 0x000fe400078ec0ff */
[----:B------:R-:W-:Y:S02]  /*65e0*/  CS2R R54, SRZ ;  /* 0x0000000000367805 */ /* 0x000fe4000001ff00 */
[----:B------:R-:W-:Y:S02]  /*65f0*/  PLOP3.LUT P2, PT, PT, PT, UP1, 0x80, 0x8 ;  /* 0x000000000008781c */ /* 0x000fe40003f4f018 */
[----:B------:R-:W-:Y:S02]  /*6600*/  CS2R R52, SRZ ;  /* 0x0000000000347805 */ /* 0x000fe4000001ff00 */
[----:B------:R-:W-:Y:S02]  /*6610*/  ISETP.NE.U32.OR P6, PT, R3, 0x1, !P1 ;  /* 0x000000010300780c */ /* 0x000fe40004fc5470 */
[----:B------:R-:W-:Y:S02]  /*6620*/  CS2R R50, SRZ ;  /* 0x0000000000327805 */ /* 0x000fe4000001ff00 */
[----:B------:R-:W-:Y:S02]  /*6630*/  LEA.HI R25, R22, R22, RZ, 0x1 ;  /* 0x0000001616197211 */ /* 0x000fe400078f08ff */
[----:B------:R-:W-:Y:S02]  /*6640*/  CS2R R48, SRZ ;  /* 0x0000000000307805 */ /* 0x000fe4000001ff00 */
[----:B------:R-:W-:Y:S02]  /*6650*/  LOP3.LUT P4, R70, R64, 0xff, RZ, 0xc0, !PT ;  /* 0x000000ff40467812 */ /* 0x000fe4000788c0ff */
[----:B------:R-:W-:Y:S02]  /*6660*/  CS2R R46, SRZ ;  /* 0x00000000002e7805 */ /* 0x000fe4000001ff00 */
[----:B------:R-:W-:Y:S01]  /*6670*/  SEL R3, RZ, 0xffffffff, P3 ;  /* 0xffffffffff037807 */ /* 0x000fe20001800000 */
[C---:B-1----:R-:W-:Y:S01]  /*6680*/  IMAD.SHL.U32 R0, R25.reuse, 0x80, RZ ;  /* 0x0000008019007824 */ /* 0x042fe200078e00ff */
[----:B------:R-:W-:Y:S02]  /*6690*/  LOP3.LUT R25, R25, 0xffe, RZ, 0xc0, !PT ;  /* 0x00000ffe19197812 */ /* 0x000fe400078ec0ff */
[----:B------:R-:W-:Y:S02]  /*66a0*/  CS2R R44, SRZ ;  /* 0x00000000002c7805 */ /* 0x000fe4000001ff00 */
[----:B------:R-:W-:Y:S01]  /*66b0*/  P2R R80, PR, RZ, 0x40 ;  /* 0x00000040ff507803 */ /* 0x000fe20000000000 */
[----:B------:R-:W-:Y:S01]  /*66c0*/  VIADD R28, R82, 0x400 ;  /* 0x00000400521c7836 */ /* 0x000fe20000000000 */
[----:B------:R-:W-:Y:S01]  /*66d0*/  @P2 SEL R3, R4, R3, !P4 ;  /* 0x0000000304032207 */ /* 0x000fe20006000000 */
[----:B------:R-:W-:Y:S01]  /*66e0*/  IMAD.IADD R25, R22, 0x1, -R25 ;  /* 0x0000000116197824 */ /* 0x000fe200078e0a19 */
[----:B------:R-:W-:Y:S01]  /*66f0*/  @P6 SHF.L.U32 R5, RZ, 0x1f, RZ ;  /* 0x0000001fff056819 */ /* 0x000fe200000006ff */
[----:B------:R-:W-:Y:S01]  /*6700*/  IMAD.IADD R81, R74, 0x1, R82 ;  /* 0x000000014a517824 */ /* 0x000fe200078e0252 */
[----:B------:R-:W-:Y:S02]  /*6710*/  LOP3.LUT R0, R0, 0xffffff00, RZ, 0xc0, !PT ;  /* 0xffffff0000007812 */ /* 0x000fe400078ec0ff */
[----:B------:R-:W1:Y:S01]  /*6720*/  @P6 SYNCS.PHASECHK.TRANS64.TRYWAIT P1, [UR43+0x40], R5 ;  /* 0x00004005ff0065a7 */ /* 0x000e62000802112b */
[----:B------:R-:W-:Y:S02]  /*6730*/  LOP3.LUT R3, R3, 0x1, RZ, 0xc0, !PT ;  /* 0x0000000103037812 */ /* 0x000fe400078ec0ff */
[----:B------:R-:W-:Y:S02]  /*6740*/  IMAD.IADD R0, R23, 0x1, R0 ;  /* 0x0000000117007824 */ /* 0x000fe400078e0200 */
[----:B------:R-:W-:Y:S02]  /*6750*/  ISETP.NE.U32.AND P5, PT, R3, 0x1, PT ;  /* 0x000000010300780c */ /* 0x000fe40003fa5070 */
[----:B------:R-:W-:Y:S02]  /*6760*/  IMAD R25, R25, 0x100000, R0 ;  /* 0x0010000019197824 */ /* 0x000fe400078e0200 */
[----:B------:R-:W-:Y:S01]  /*6770*/  P2R R91, PR, RZ, 0x20 ;  /* 0x00000020ff5b7803 */ /* 0x000fe20000000000 */
[----:B------:R2:W4:Y:S01]  /*6780*/  SYNCS.PHASECHK.TRANS64.TRYWAIT P0, [R85+URZ+0xb0], R2 ;  /* 0x0000b002550075a7 */ /* 0x00052200080011ff */
[----:B-1----:R-:W-:Y:S01]  /*6790*/  @P6 SEL R90, RZ, 0x1, !P1 ;  /* 0x00000001ff5a6807 */ /* 0x002fe20004800000 */
[----:B--2---:R-:W-:Y:S06]  /*67a0*/  @!P6 BRA `(.L_x_102) ;  /* 0x000000000068e947 */ /* 0x004fec0003800000 */
[C---:B------:R-:W-:Y:S01]  /*67b0*/  @P5 IMAD R5, R75.reuse, 0x4, R28 ;  /* 0x000000044b055824 */ /* 0x040fe200078e021c */
[----:B------:R-:W-:Y:S01]  /*67c0*/  ISETP.NE.AND P1, PT, R90, RZ, PT ;  /* 0x000000ff5a00720c */ /* 0x000fe20003f25270 */
[----:B------:R-:W-:Y:S01]  /*67d0*/  @P5 IMAD R4, R75, 0x4, R82 ;  /* 0x000000044b045824 */ /* 0x000fe200078e0252 */
[----:B------:R-:W-:Y:S01]  /*67e0*/  BSSY B0, `(.L_x_103) ;  /* 0x000000e000007945 */ /* 0x000fe20003800000 */
[----:B------:R-:W-:Y:S01]  /*67f0*/  IMAD.MOV.U32 R58, RZ, RZ, RZ ;  /* 0x000000ffff3a7224 */ /* 0x000fe200078e00ff */
[----:B------:R-:W-:Y:S01]  /*6800*/  CS2R R54, SRZ ;  /* 0x0000000000367805 */ /* 0x000fe2000001ff00 */
[----:B------:R-:W-:Y:S01]  /*6810*/  @P5 IMAD.IADD R5, R74, 0x1, R5 ;  /* 0x000000014a055824 */ /* 0x000fe200078e0205 */
[----:B------:R-:W-:Y:S02]  /*6820*/  CS2R R52, SRZ ;  /* 0x0000000000347805 */ /* 0x000fe4000001ff00 */
[----:B------:R-:W-:Y:S02]  /*6830*/  CS2R R56, SRZ ;  /* 0x0000000000387805 */ /* 0x000fe4000001ff00 */
[----:B------:R-:W-:Y:S02]  /*6840*/  CS2R R46, SRZ ;  /* 0x00000000002e7805 */ /* 0x000fe4000001ff00 */
[----:B------:R-:W-:Y:S02]  /*6850*/  CS2R R44, SRZ ;  /* 0x00000000002c7805 */ /* 0x000fe4000001ff00 */
[----:B------:R-:W-:Y:S02]  /*6860*/  CS2R R50, SRZ ;  /* 0x0000000000327805 */ /* 0x000fe4000001ff00 */
[----:B------:R-:W-:Y:S01]  /*6870*/  CS2R R48, SRZ ;  /* 0x0000000000307805 */ /* 0x000fe2000001ff00 */
[----:B------:R-:W-:Y:S06]  /*6880*/  @P1 BRA `(.L_x_104) ;  /* 0x00000000000c1947 */ /* 0x000fec0003800000 */
[----:B------:R-:W-:Y:S04]  /*6890*/  SHF.L.U32 R3, RZ, 0x1f, RZ ;  /* 0x0000001fff037819 */ /* 0x000fe800000006ff */
[----:B------:R-:W1:Y:S02]  /*68a0*/  SYNCS.PHASECHK.TRANS64.TRYWAIT P1, [UR43+0x40], R3 ;  /* 0x00004003ff0075a7 */ /* 0x000e64000802112b */
[----:B-1----:R-:W-:Y:S05]  /*68b0*/  @!P1 BRA `(.L_x_105) ;  /* 0x0000004800a09947 */ /* 0x002fea0003800000 */
.L_x_104:
[----:B------:R-:W-:Y:S05]  /*68c0*/  BSYNC B0 ;  /* 0x0000000000007941 */ /* 0x000fea0003800000 */
.L_x_103:
[----:B------:R-:W-:Y:S01]  /*68d0*/  ISETP.NE.AND P1, PT, R91, RZ, PT ;  /* 0x000000ff5b00720c */ /* 0x000fe20003f25270 */
[----:B------:R-:W-:Y:S11]  /*68e0*/  HFMA2 R88, -RZ, RZ, 0, 5.9604644775390625e-08 ;  /* 0x00000001ff587431 */ /* 0x000ff600000001ff */
[----:B------:R-:W-:Y:S01]  /*68f0*/  @!UPT UIADD3 URZ, UPT, UPT, URZ, URZ, URZ ;  /* 0x000000fffffff290 */ /* 0x000fe2000fffe0ff */
[----:B------:R-:W-:Y:S05]  /*6900*/  @P1 WARPSYNC.ALL ;  /* 0x0000000000001948 */ /* 0x000fea0003800000 */
[----:B------:R2:W1:Y:S04]  /*6910*/  @P1 LDSM.16.M88.4 R52, [R4+0x400] ;  /* 0x000400000434183b */ /* 0x0004680000000200 */
[----:B------:R2:W1:Y:S04]  /*6920*/  @P1 LDSM.16.M88.4 R56, [R5] ;  /* 0x000000000538183b */ /* 0x0004680000000200 */
[----:B------:R2:W1:Y:S04]  /*6930*/  @P1 LDSM.16.M88.4 R44, [R89+UR43+0x400] ;  /* 0x0004002b592c183b */ /* 0x0004680008000200 */
[----:B------:R2:W1:Y:S02]  /*6940*/  @P1 LDSM.16.M88.4 R48, [R81+0x400] ;  /* 0x000400005130183b */ /* 0x0004640000000200 */
.L_x_102:
[----:B------:R-:W-:Y:S05]  /*6950*/  BSYNC B1 ;  /* 0x0000000000017941 */ /* 0x000fea0003800000 */
.L_x_101:
[----:B-1----:R-:W-:Y:S04]  /*6960*/  SHF.R.U32.HI R0, RZ, 0x15, R25 ;  /* 0x00000015ff007819 */ /* 0x002fe80000011619 */
[----:B------:R-:W-:Y:S01]  /*6970*/  LOP3.LUT P1, RZ, R0, 0x3, R65, 0x48, !PT ;  /* 0x0000000300ff7812 */ /* 0x000fe20007824841 */
[----:B------:R-:W-:Y:S01]  /*6980*/  @!UPT UIADD3 URZ, UPT, UPT, URZ, URZ, URZ ;  /* 0x000000fffffff290 */ /* 0x000fe2000fffe0ff */
[----:B----4-:R-:W-:Y:S11]  /*6990*/  @P0 BRA `(.L_x_106) ;  /* 0x0000000000080947 */ /* 0x010ff60003800000 */
[----:B------:R-:W1:Y:S02]  /*69a0*/  SYNCS.PHASECHK.TRANS64.TRYWAIT P0, [R85+URZ+0xb0], R2 ;  /* 0x0000b002550075a7 */ /* 0x000e6400080011ff */
[----:B-1----:R-:W-:Y:S05]  /*69b0*/  @!P0 BRA `(.L_x_107) ;  /* 0x0000004800788947 */ /* 0x002fea0003800000 */
.L_x_106:
[----:B------:R-:W-:Y:S05]  /*69c0*/  @!P1 BRA `(.L_x_108) ;  /* 0x0000000000409947 */ /* 0x000fea0003800000 */
[----:B------:R-:W2:Y:S01]  /*69d0*/  LDCU.64 UR8, c[0x4][0x70] ;  /* 0x01000e00ff0877ac */ /* 0x000ea20008000a00 */
[----:B------:R-:W-:Y:S01]  /*69e0*/  MOV R3, 0x0 ;  /* 0x0000000000037802 */ /* 0x000fe20000000f00 */
[----:B------:R-:W-:Y:S02]  /*69f0*/  HFMA2 R12, -RZ, RZ, 0, 5.9604644775390625e-08 ;  /* 0x00000001ff0c7431 */ /* 0x000fe400000001ff */
[----:B------:R-:W-:Y:S02]  /*6a00*/  IMAD.MOV.U32 R8, RZ, RZ, 0x192 ;  /* 0x00000192ff087424 */ /* 0x000fe400078e00ff */
[----:B------:R-:W-:Y:S01]  /*6a10*/  IMAD.MOV.U32 R13, RZ, RZ, RZ ;  /* 0x000000ffff0d7224 */ /* 0x000fe200078e00ff */
[----:B------:R-:W4:Y:S01]  /*6a20*/  LDCU.64 UR6, c[0x4][0x78] ;  /* 0x01000f00ff0677ac */ /* 0x000f220008000a00 */
[----:B-1----:R-:W1:Y:S01]  /*6a30*/  LDC.64 R2, c[0x4][R3] ;  /* 0x0100000003027b82 */ /* 0x002e620000000a00 */
[----:B------:R-:W5:Y:S01]  /*6a40*/  LDCU.64 UR4, c[0x4][0x10] ;  /* 0x01000200ff0477ac */ /* 0x000f620008000a00 */
[----:B--2---:R-:W-:Y:S01]  /*6a50*/  MOV R5, UR9 ;  /* 0x0000000900057c02 */ /* 0x004fe20008000f00 */
[----:B------:R-:W-:Y:S01]  /*6a60*/  IMAD.U32 R4, RZ, RZ, UR8 ;  /* 0x00000008ff047e24 */ /* 0x000fe2000f8e00ff */
[----:B----4-:R-:W-:Y:S01]  /*6a70*/  MOV R7, UR7 ;  /* 0x0000000700077c02 */ /* 0x010fe20008000f00 */
[----:B------:R-:W-:Y:S01]  /*6a80*/  IMAD.U32 R6, RZ, RZ, UR6 ;  /* 0x00000006ff067e24 */ /* 0x000fe2000f8e00ff */
[----:B-----5:R-:W-:Y:S01]  /*6a90*/  MOV R11, UR5 ;  /* 0x00000005000b7c02 */ /* 0x020fe20008000f00 */
[----:B------:R-:W-:Y:S02]  /*6aa0*/  IMAD.U32 R10, RZ, RZ, UR4 ;  /* 0x00000004ff0a7e24 */ /* 0x000fe4000f8e00ff */
[----:B------:R-:W-:Y:S07]  /*6ab0*/  LEPC R20, `(.L_x_108) ;  /* 0x000000001014794e */ /* 0x000fee0000000000 */
[----:B-1-3--:R-:W-:Y:S05]  /*6ac0*/  CALL.ABS.NOINC R2 ;  /* 0x0000000002007343 */ /* 0x00afea0003c00000 */
.L_x_108:
[----:B------:R-:W-:Y:S05]  /*6ad0*/  WARPSYNC.ALL ;  /* 0x0000000000007948 */ /* 0x000fea0003800000 */
[----:B------:R-:W-:Y:S01]  /*6ae0*/  R2UR UR4, R25 ;  /* 0x00000000190472ca */ /* 0x000fe200000e0000 */
[----:B------:R-:W-:Y:S01]  /*6af0*/  BSSY.RECONVERGENT B0, `(.L_x_109) ;  /* 0x000003c000007945 */ /* 0x000fe20003800200 */
[----:B------:R-:W-:Y:S02]  /*6b00*/  SHF.L.U32 R87, R75, 0x2, RZ ;  /* 0x000000024b577819 */ /* 0x000fe400000006ff */
[----:B------:R-:W-:Y:S02]  /*6b10*/  ISETP.NE.AND P0, PT, R76, RZ, PT ;  /* 0x000000ff4c00720c */ /* 0x000fe40003f05270 */
[----:B------:R-:W-:Y:S04]  /*6b20*/  IADD3 R83, PT, PT, R28, R87, RZ ;  /* 0x000000571c537210 */ /* 0x000fe80007ffe0ff */
[----:B------:R-:W-:Y:S03]  /*6b30*/  IADD3 R84, PT, PT, R74, R83, RZ ;  /* 0x000000534a547210 */ /* 0x000fe60007ffe0ff */
[----:B--2---:R-:W3:Y:S02]  /*6b40*/  LDTM.16dp128bit.x8 R4, tmem[UR4] ;  /* 0x00000004000479ee */ /* 0x004ee40008180000 */
[C---:B---3--:R-:W-:Y:S01]  /*6b50*/  FMUL R3, R24.reuse, R4 ;  /* 0x0000000418037220 */ /* 0x048fe20000400000 */
[C---:B------:R-:W-:Y:S01]  /*6b60*/  FMUL R0, R24.reuse, R5 ;  /* 0x0000000518007220 */ /* 0x040fe20000400000 */
[C---:B------:R-:W-:Y:S01]  /*6b70*/  FMUL R5, R24.reuse, R6 ;  /* 0x0000000618057220 */ /* 0x040fe20000400000 */
[----:B-1----:R-:W-:Y:S01]  /*6b80*/  FMUL R2, R24, R7 ;  /* 0x0000000718027220 */ /* 0x002fe20000400000 */
[----:B------:R-:W-:Y:S01]  /*6b90*/  FFMA R28, R26, R44, R3 ;  /* 0x0000002c1a1c7223 */ /* 0x000fe20000000003 */
[----:B------:R-:W-:Y:S01]  /*6ba0*/  FMUL R7, R24, R8 ;  /* 0x0000000818077220 */ /* 0x000fe20000400000 */
        /* <DEDUP_REMOVED lines=9> */
[----:B------:R1:W-:Y:S01]  /*6c40*/  STSM.16.M88.4 [R82+0x400], R28 ;  /* 0x0004001c52007844 */ /* 0x0003e20000000200 */
        /* <DEDUP_REMOVED lines=14> */
[C---:B------:R-:W-:Y:S01]  /*6d30*/  FFMA R40, R26.reuse, R56, R15 ;  /* 0x000000381a287223 */ /* 0x040fe2000000000f */
[C---:B------:R-:W-:Y:S01]  /*6d40*/  FFMA R41, R26.reuse, R57, R12 ;  /* 0x000000391a297223 */ /* 0x040fe2000000000c */
[C---:B------:R-:W-:Y:S01]  /*6d50*/  FFMA R42, R26.reuse, R58, R17 ;  /* 0x0000003a1a2a7223 */ /* 0x040fe20000000011 */
[----:B------:R1:W-:Y:S01]  /*6d60*/  STSM.16.M88.4 [R83], R36 ;  /* 0x0000002453007844 */ /* 0x0003e20000000200 */
[----:B------:R-:W-:Y:S05]  /*6d70*/  FFMA R43, R26, R59, R14 ;  /* 0x0000003b1a2b7223 */ /* 0x000fea000000000e */
[----:B------:R1:W-:Y:S01]  /*6d80*/  STSM.16.M88.4 [R84], R40 ;  /* 0x0000002854007844 */ /* 0x0003e20000000200 */
[----:B------:R-:W-:Y:S01]  /*6d90*/  @!PT LDS RZ, [RZ] ;  /* 0x00000000fffff984 */ /* 0x000fe20000000800 */
[----:B------:R-:W-:Y:S01]  /*6da0*/  @!PT LDS RZ, [RZ] ;  /* 0x00000000fffff984 */ /* 0x000fe20000000800 */
[----:B------:R-:W-:Y:S01]  /*6db0*/  @!PT LDS RZ, [RZ] ;  /* 0x00000000fffff984 */ /* 0x000fe20000000800 */
[----:B------:R-:W-:Y:S01]  /*6dc0*/  @!PT LDS RZ, [RZ] ;  /* 0x00000000fffff984 */ /* 0x000fe20000000800 */
[----:B------:R2:W-:Y:S06]  /*6dd0*/  MEMBAR.ALL.CTA ;  /* 0x0000000000007992 */ /* 0x0005ec0000008000 */
[----:B--2---:R-:W2:Y:S02]  /*6de0*/  FENCE.VIEW.ASYNC.S ;  /* 0x00000000000073c6 */ /* 0x004ea40000000000 */
[----:B--2---:R-:W-:Y:S06]  /*6df0*/  BAR.SYNC.DEFER_BLOCKING 0x1, 0x80 ;  /* 0x0042000000007b1d */ /* 0x004fec0000010000 */
[----:B------:R-:W-:Y:S05]  /*6e00*/  @P0 BRA `(.L_x_110) ;  /* 0x0000000000280947 */ /* 0x000fea0003800000 */
[----:B------:R-:W-:Y:S01]  /*6e10*/  UIADD3 UR4, UPT, UPT, UR43, 0x400, URZ ;  /* 0x000004002b047890 */ /* 0x000fe2000fffe0ff */
[----:B------:R-:W-:Y:S05]  /*6e20*/  UMOV UR51, UR36 ;  /* 0x0000002400337c82 */ /* 0x000fea0008000000 */
[----:B------:R-:W-:Y:S01]  /*6e30*/  MOV R69, UR4 ;  /* 0x0000000400457c02 */ /* 0x000fe20008000f00 */
[----:B------:R-:W-:Y:S03]  /*6e40*/  UIADD3 UR4, UP0, UPT, UR54, 0x680, URZ ;  /* 0x0000068036047890 */ /* 0x000fe6000ff1e0ff */
[----:B------:R-:W-:Y:S01]  /*6e50*/  R2UR UR48, R69 ;  /* 0x00000000453072ca */ /* 0x000fe200000e0000 */
[----:B------:R-:W-:Y:S11]  /*6e60*/  UIADD3.X UR5, UPT, UPT, URZ, UR55, URZ, UP0, !UPT ;  /* 0x00000037ff057290 */ /* 0x000ff600087fe4ff */
[----:B------:R-:W-:Y:S01]  /*6e70*/  @!UPT UIADD3 URZ, UPT, UPT, URZ, URZ, URZ ;  /* 0x000000fffffff290 */ /* 0x000fe2000fffe0ff */
[----:B------:R2:W-:Y:S01]  /*6e80*/  UTMASTG.3D [UR48], [UR4] ;  /* 0x00000030040073b5 */ /* 0x0005e20008010000 */
[----:B------:R0:W-:Y:S01]  /*6e90*/  UTMACMDFLUSH ;  /* 0x00000000000079b7 */ /* 0x0001e20000000000 */
[----:B--2---:R-:W-:Y:S04]  /*6ea0*/  DEPBAR.LE SB0, 0x1 ;  /* 0x000080400000791a */ /* 0x004fe80000000000 */
.L_x_110:
[----:B------:R-:W-:Y:S05]  /*6eb0*/  BSYNC.RECONVERGENT B0 ;  /* 0x0000000000007941 */ /* 0x000fea0003800200 */
.L_x_109:
[----:B------:R-:W-:Y:S01]  /*6ec0*/  BAR.SYNC.DEFER_BLOCKING 0x1, 0x80 ;  /* 0x0042000000007b1d */ /* 0x000fe20000010000 */
[----:B------:R-:W-:Y:S01]  /*6ed0*/  ISETP.NE.AND P1, PT, R80, RZ, PT ;  /* 0x000000ff5000720c */ /* 0x000fe20003f25270 */
[----:B------:R-:W-:Y:S01]  /*6ee0*/  UISETP.NE.AND UP0, UPT, UR52, URZ, UPT ;  /* 0x000000ff3400728c */ /* 0x000fe2000bf05270 */
[----:B------:R-:W-:Y:S11]  /*6ef0*/  LEA R3, R88, UR43, 0x3 ;  /* 0x0000002b58037c11 */ /* 0x000ff6000f8e18ff */
[----:B------:R-:W-:Y:S01]  /*6f00*/  @P1 SHF.L.U32 R4, RZ, 0x1f, RZ ;  /* 0x0000001fff041819 */ /* 0x000fe200000006ff */
[----:B------:R-:W-:Y:S06]  /*6f10*/  BRA.U !UP0, `(.L_x_111) ;  /* 0x0000000108247547 */ /* 0x000fec000b800000 */
[----:B------:R-:W2:Y:S01]  /*6f20*/  S2R R0, SR_CgaCtaId ;  /* 0x0000000000007919 */ /* 0x000ea20000008800 */
[----:B------:R-:W-:Y:S01]  /*6f30*/  IMAD.U32 R2, RZ, RZ, UR47 ;  /* 0x0000002fff027e24 */ /* 0x000fe2000f8e00ff */
[----:B------:R-:W-:Y:S04]  /*6f40*/  UIADD3 UR4, UPT, UPT, UR47, 0x1, URZ ;  /* 0x000000012f047890 */ /* 0x000fe8000fffe0ff */
[----:B------:R-:W-:Y:S01]  /*6f50*/  @P1 LEA R2, R2, UR43, 0x3 ;  /* 0x0000002b02021c11 */ /* 0x000fe2000f8e18ff */
[----:B------:R-:W-:Y:S04]  /*6f60*/  UISETP.NE.AND UP0, UPT, UR4, 0x4, UPT ;  /* 0x000000040400788c */ /* 0x000fe8000bf05270 */
[----:B------:R-:W-:Y:S01]  /*6f70*/  @P1 VIADD R5, R2, 0x60 ;  /* 0x0000006002051836 */ /* 0x000fe20000000000 */
[----:B------:R-:W-:Y:S04]  /*6f80*/  USEL UR47, UR4, URZ, UP0 ;  /* 0x000000ff042f7287 */ /* 0x000fe80008000000 */
[----:B--2---:R-:W-:Y:S04]  /*6f90*/  @P1 PRMT R0, R0, 0x654, R5 ;  /* 0x0000065400001816 */ /* 0x004fe80000000005 */
[----:B------:R2:W-:Y:S04]  /*6fa0*/  @P1 SYNCS.ARRIVE.TRANS64.RED.A1T0 RZ, [R0+URZ], RZ ;  /* 0x000000ff00ff19a7 */ /* 0x0005e800081004ff */
.L_x_111:
[----:B------:R-:W3:Y:S01]  /*6fb0*/  @P1 SYNCS.PHASECHK.TRANS64.TRYWAIT P0, [R3+URZ+0x40], R4 ;  /* 0x00004004030015a7 */ /* 0x000ee200080011ff */
[----:B------:R-:W-:Y:S01]  /*6fc0*/  BSSY B1, `(.L_x_112) ;  /* 0x0000017000017945 */ /* 0x000fe20003800000 */
[----:B---3--:R-:W-:Y:S03]  /*6fd0*/  @P1 SEL R90, RZ, 0x1, !P0 ;  /* 0x00000001ff5a1807 */ /* 0x008fe60004000000 */
[----:B------:R-:W-:Y:S05]  /*6fe0*/  @!P1 BRA `(.L_x_113) ;  /* 0x0000000000509947 */ /* 0x000fea0003800000 */
[----:B------:R-:W-:Y:S01]  /*6ff0*/  ISETP.NE.AND P1, PT, R91, RZ, PT ;  /* 0x000000ff5b00720c */ /* 0x000fe20003f25270 */
[----:B------:R-:W-:Y:S01]  /*7000*/  BSSY B0, `(.L_x_114) ;  /* 0x000000a000007945 */ /* 0x000fe20003800000 */
[----:B------:R-:W-:Y:S11]  /*7010*/  ISETP.NE.AND P0, PT, R90, RZ, PT ;  /* 0x000000ff5a00720c */ /* 0x000ff60003f05270 */
[----:B------:R-:W-:Y:S04]  /*7020*/  @P1 IMAD R4, R88, 0x2000, R89 ;  /* 0x0000200058041824 */ /* 0x000fe800078e0259 */
[----:B------:R-:W-:Y:S05]  /*7030*/  @P1 VIADD R2, R4, UR43 ;  /* 0x0000002b04021c36 */ /* 0x000fea0008000000 */
[----:B------:R-:W-:Y:S01]  /*7040*/  @P1 IADD3 R5, PT, PT, R87, R2, RZ ;  /* 0x0000000257051210 */ /* 0x000fe20007ffe0ff */
[----:B------:R-:W-:Y:S01]  /*7050*/  @P1 IMAD.IADD R2, R74, 0x1, R2 ;  /* 0x000000014a021824 */ /* 0x000fe200078e0202 */
[----:B------:R-:W-:Y:S06]  /*7060*/  @P0 BRA `(.L_x_115) ;  /* 0x00000000000c0947 */ /* 0x000fec0003800000 */
[----:B--2---:R-:W-:Y:S04]  /*7070*/  SHF.L.U32 R0, RZ, 0x1f, RZ ;  /* 0x0000001fff007819 */ /* 0x004fe800000006ff */
[----:B------:R-:W2:Y:S02]  /*7080*/  SYNCS.PHASECHK.TRANS64.TRYWAIT P0, [R3+URZ+0x40], R0 ;  /* 0x00004000030075a7 */ /* 0x000ea400080011ff */
[----:B--2---:R-:W-:Y:S05]  /*7090*/  @!P0 BRA `(.L_x_116) ;  /* 0x0000004000d48947 */ /* 0x004fea0003800000 */
.L_x_115:
[----:B------:R-:W-:Y:S05]  /*70a0*/  BSYNC B0 ;  /* 0x0000000000007941 */ /* 0x000fea0003800000 */
.L_x_114:
[----:B------:R-:W-:Y:S02]  /*70b0*/  ISETP.NE.AND P0, PT, R91, RZ, PT ;  /* 0x000000ff5b00720c */ /* 0x000fe40003f05270 */
[----:B------:R-:W-:Y:S11]  /*70c0*/  IADD3 R88, PT, PT, R88, 0x1, RZ ;  /* 0x0000000158587810 */ /* 0x000ff60007ffe0ff */
[----:B--2---:R-:W-:Y:S01]  /*70d0*/  @P0 IMAD.IADD R0, R74, 0x1, R5 ;  /* 0x000000014a000824 */ /* 0x004fe200078e0205 */
[----:B------:R-:W-:Y:S05]  /*70e0*/  @P0 WARPSYNC.ALL ;  /* 0x0000000000000948 */ /* 0x000fea0003800000 */
[----:B------:R3:W4:Y:S04]  /*70f0*/  @P0 LDSM.16.M88.4 R44, [R4+UR43+0x400] ;  /* 0x0004002b042c083b */ /* 0x0007280008000200 */
[----:B------:R3:W2:Y:S04]  /*7100*/  @P0 LDSM.16.M88.4 R48, [R2+0x400] ;  /* 0x000400000230083b */ /* 0x0006a80000000200 */
[----:B------:R3:W1:Y:S04]  /*7110*/  @P0 LDSM.16.M88.4 R52, [R5+0x400] ;  /* 0x000400000534083b */ /* 0x0006680000000200 */
[----:B------:R3:W1:Y:S02]  /*7120*/  @P0 LDSM.16.M88.4 R56, [R0+0x400] ;  /* 0x000400000038083b */ /* 0x0006640000000200 */
.L_x_113:
[----:B------:R-:W-:Y:S05]  /*7130*/  BSYNC B1 ;  /* 0x0000000000017941 */ /* 0x000fea0003800000 */
.L_x_112:
[----:B--23--:R-:W-:Y:S05]  /*7140*/  VIADD R0, R25, 0x20 ;  /* 0x0000002019007836 */ /* 0x00cfea0000000000 */
[----:B------:R-:W-:Y:S04]  /*7150*/  SHF.R.U32.HI R0, RZ, 0x15, R0 ;  /* 0x00000015ff007819 */ /* 0x000fe80000011600 */
[----:B------:R-:W-:Y:S11]  /*7160*/  LOP3.LUT P0, RZ, R0, 0x3, R65, 0x48, !PT ;  /* 0x0000000300ff7812 */ /* 0x000ff60007804841 */
[----:B------:R-:W-:Y:S02]  /*7170*/  @!UPT UIADD3 URZ, UPT, UPT, URZ, URZ, URZ ;  /* 0x000000fffffff290 */ /* 0x000fe4000fffe0ff */
[----:B------:R-:W-:Y:S05]  /*7180*/  @!P0 BRA `(.L_x_117) ;  /* 0x0000000000408947 */ /* 0x000fea0003800000 */
[----:B------:R-:W2:Y:S01]  /*7190*/  LDCU.64 UR8, c[0x4][0x70] ;  /* 0x01000e00ff0877ac */ /* 0x000ea20008000a00 */
[----:B------:R-:W-:Y:S01]  /*71a0*/  MOV R3, 0x0 ;  /* 0x0000000000037802 */ /* 0x000fe20000000f00 */
[----:B------:R-:W-:Y:S02]  /*71b0*/  HFMA2 R12, -RZ, RZ, 0, 5.9604644775390625e-08 ;  /* 0x00000001ff0c7431 */ /* 0x000fe400000001ff */
[----:B------:R-:W-:Y:S02]  /*71c0*/  IMAD.MOV.U32 R8, RZ, RZ, 0x192 ;  /* 0x00000192ff087424 */ /* 0x000fe400078e00ff */
[----:B------:R-:W-:Y:S01]  /*71d0*/  IMAD.MOV.U32 R13, RZ, RZ, RZ ;  /* 0x000000ffff0d7224 */ /* 0x000fe200078e00ff */
[----:B------:R-:W3:Y:S01]  /*71e0*/  LDCU.64 UR6, c[0x4][0x78] ;  /* 0x01000f00ff0677ac */ /* 0x000ee20008000a00 */
[----:B------:R-:W1:Y:S01]  /*71f0*/  LDC.64 R2, c[0x4][R3] ;  /* 0x0100000003027b82 */ /* 0x000e620000000a00 */
[----:B------:R-:W5:Y:S01]  /*7200*/  LDCU.64 UR4, c[0x4][0x10] ;  /* 0x01000200ff0477ac */ /* 0x000f620008000a00 */
[----:B--2---:R-:W-:Y:S01]  /*7210*/  MOV R5, UR9 ;  /* 0x0000000900057c02 */ /* 0x004fe20008000f00 */
[----:B------:R-:W-:Y:S01]  /*7220*/  IMAD.U32 R4, RZ, RZ, UR8 ;  /* 0x00000008ff047e24 */ /* 0x000fe2000f8e00ff */
[----:B---3--:R-:W-:Y:S01]  /*7230*/  MOV R7, UR7 ;  /* 0x0000000700077c02 */ /* 0x008fe20008000f00 */
[----:B------:R-:W-:Y:S01]  /*7240*/  IMAD.U32 R6, RZ, RZ, UR6 ;  /* 0x00000006ff067e24 */ /* 0x000fe2000f8e00ff */
[----:B-----5:R-:W-:Y:S01]  /*7250*/  MOV R11, UR5 ;  /* 0x00000005000b7c02 */ /* 0x020fe20008000f00 */
[----:B------:R-:W-:Y:S02]  /*7260*/  IMAD.U32 R10, RZ, RZ, UR4 ;  /* 0x00000004ff0a7e24 */ /* 0x000fe4000f8e00ff */
[----:B------:R-:W-:Y:S07]  /*7270*/  LEPC R20, `(.L_x_117) ;  /* 0x000000001014794e */ /* 0x000fee0000000000 */
[----:B-1--4-:R-:W-:Y:S05]  /*7280*/  CALL.ABS.NOINC R2 ;  /* 0x0000000002007343 */ /* 0x012fea0003c00000 */
.L_x_117:
[----:B------:R-:W2:Y:S01]  /*7290*/  S2R R86, SR_CgaCtaId ;  /* 0x0000000000567919 */ /* 0x000ea20000008800 */
[----:B------:R-:W-:Y:S05]  /*72a0*/  WARPSYNC.ALL ;  /* 0x0000000000007948 */ /* 0x000fea0003800000 */
[----:B------:R-:W-:Y:S01]  /*72b0*/  R2UR UR4, R25 ;  /* 0x00000000190472ca */ /* 0x000fe200000e0000 */
[----:B------:R-:W-:Y:S01]  /*72c0*/  BSSY.RECONVERGENT B0, `(.L_x_118) ;  /* 0x000003f000007945 */ /* 0x000fe20003800200 */
[----:B------:R-:W-:Y:S02]  /*72d0*/  ISETP.NE.AND P6, PT, R80, RZ, PT ;  /* 0x000000ff5000720c */ /* 0x000fe40003fc5270 */
[----:B------:R-:W-:Y:S02]  /*72e0*/  ISETP.NE.AND P0, PT, R76, RZ, PT ;  /* 0x000000ff4c00720c */ /* 0x000fe40003f05270 */
[----:B------:R-:W-:Y:S07]  /*72f0*/  MOV R20, UR47 ;  /* 0x0000002f00147c02 */ /* 0x000fee0008000f00 */
[----:B------:R-:W3:Y:S02]  /*7300*/  LDTM.16dp128bit.x8 R4, tmem[UR4+0x20] ;  /* 0x00002004000479ee */ /* 0x000ee40008180000 */
[----:B------:R-:W-:Y:S02]  /*7310*/  @P6 LEA R20, R20, UR43, 0x3 ;  /* 0x0000002b14146c11 */ /* 0x000fe4000f8e18ff */
[----:B------:R-:W-:Y:S02]  /*7320*/  @P6 SHF.L.U32 R93, RZ, 0x1f, RZ ;  /* 0x0000001fff5d6819 */ /* 0x000fe400000006ff */
[----:B------:R-:W-:Y:S02]  /*7330*/  @P6 IADD3 R21, PT, PT, R20, 0x60, RZ ;  /* 0x0000006014156810 */ /* 0x000fe40007ffe0ff */
[----:B------:R-:W-:Y:S01]  /*7340*/  LEA R20, R88, UR43, 0x3 ;  /* 0x0000002b58147c11 */ /* 0x000fe2000f8e18ff */
[C---:B---3--:R-:W-:Y:S01]  /*7350*/  FMUL R3, R24.reuse, R4 ;  /* 0x0000000418037220 */ /* 0x048fe20000400000 */
[C---:B------:R-:W-:Y:S01]  /*7360*/  FMUL R0, R24.reuse, R5 ;  /* 0x0000000518007220 */ /* 0x040fe20000400000 */
[C---:B------:R-:W-:Y:S01]  /*7370*/  FMUL R5, R24.reuse, R6 ;  /* 0x0000000618057220 */ /* 0x040fe20000400000 */
[----:B------:R-:W-:Y:S01]  /*7380*/  FMUL R2, R24, R7 ;  /* 0x0000000718027220 */ /* 0x000fe20000400000 */
[----:B-1--4-:R-:W-:Y:S01]  /*7390*/  FFMA R28, R26, R44, R3 ;  /* 0x0000002c1a1c7223 */ /* 0x012fe20000000003 */
        /* <DEDUP_REMOVED lines=28> */
[----:B------:R1:W-:Y:S01]  /*7560*/  STSM.16.M88.4 [R83+0x2000], R36 ;  /* 0x0020002453007844 */ /* 0x0003e20000000200 */
[----:B------:R-:W-:Y:S01]  /*7570*/  FFMA R43, R26, R59, R2 ;  /* 0x0000003b1a2b7223 */ /* 0x000fe20000000002 */
[----:B--2---:R-:W-:Y:S04]  /*7580*/  @P6 PRMT R21, R86, 0x654, R21 ;  /* 0x0000065456156816 */ /* 0x004fe80000000015 */
[----:B------:R1:W-:Y:S01]  /*7590*/  STSM.16.M88.4 [R84+0x2000], R40 ;  /* 0x0020002854007844 */ /* 0x0003e20000000200 */
        /* <DEDUP_REMOVED lines=8> */
[----:B------:R-:W-:Y:S02]  /*7620*/  UIADD3 UR4, UP0, UPT, UR54, 0x680, URZ ;  /* 0x0000068036047890 */ /* 0x000fe4000ff1e0ff */
[----:B------:R-:W-:Y:S02]  /*7630*/  UIADD3 UR9, UPT, UPT, UR49, 0x20, URZ ;  /* 0x0000002031097890 */ /* 0x000fe4000fffe0ff */
[----:B------:R-:W-:Y:S02]  /*7640*/  UIADD3 UR8, UPT, UPT, UR43, 0x2400, URZ ;  /* 0x000024002b087890 */ /* 0x000fe4000fffe0ff */
[----:B------:R-:W-:Y:S01]  /*7650*/  UIADD3.X UR5, UPT, UPT, URZ, UR55, URZ, UP0, !UPT ;  /* 0x00000037ff057290 */ /* 0x000fe200087fe4ff */
[----:B------:R-:W-:Y:S01]  /*7660*/  UMOV UR10, UR50 ;  /* 0x00000032000a7c82 */ /* 0x000fe20008000000 */
[----:B------:R-:W-:Y:S07]  /*7670*/  UMOV UR11, UR36 ;  /* 0x00000024000b7c82 */ /* 0x000fee0008000000 */
[----:B------:R2:W-:Y:S01]  /*7680*/  UTMASTG.3D [UR8], [UR4] ;  /* 0x00000008040073b5 */ /* 0x0005e20008010000 */
[----:B------:R0:W-:Y:S01]  /*7690*/  UTMACMDFLUSH ;  /* 0x00000000000079b7 */ /* 0x0001e20000000000 */
[----:B--2---:R-:W-:Y:S04]  /*76a0*/  DEPBAR.LE SB0, 0x1 ;  /* 0x000080400000791a */ /* 0x004fe80000000000 */
.L_x_119:
[----:B------:R-:W-:Y:S05]  /*76b0*/  BSYNC.RECONVERGENT B0 ;  /* 0x0000000000007941 */ /* 0x000fea0003800200 */
.L_x_118:
[----:B------:R-:W-:Y:S01]  /*76c0*/  BAR.SYNC.DEFER_BLOCKING 0x1, 0x80 ;  /* 0x0042000000007b1d */ /* 0x000fe20000010000 */
[----:B------:R-:W-:Y:S04]  /*76d0*/  UIADD3 UR4, UPT, UPT, UR47, 0x1, URZ ;  /* 0x000000012f047890 */ /* 0x000fe8000fffe0ff */
[----:B------:R-:W-:Y:S04]  /*76e0*/  UISETP.NE.AND UP0, UPT, UR4, 0x4, UPT ;  /* 0x000000040400788c */ /* 0x000fe8000bf05270 */
[----:B------:R-:W-:Y:S01]  /*76f0*/  USEL UR46, UR4, URZ, UP0 ;  /* 0x000000ff042e7287 */ /* 0x000fe20008000000 */
[----:B------:R2:W-:Y:S01]  /*7700*/  @P6 SYNCS.ARRIVE.TRANS64.RED.A1T0 RZ, [R21+URZ], RZ ;  /* 0x000000ff15ff69a7 */ /* 0x0005e200081004ff */
[----:B------:R-:W-:Y:S01]  /*7710*/  BSSY B1, `(.L_x_120) ;  /* 0x0000018000017945 */ /* 0x000fe20003800000 */
[----:B------:R-:W3:Y:S02]  /*7720*/  @P6 SYNCS.PHASECHK.TRANS64.TRYWAIT P0, [R20+URZ+0x40], R93 ;  /* 0x0000405d140065a7 */ /* 0x000ee400080011ff */
[----:B---3--:R-:W-:Y:S01]  /*7730*/  @P6 SEL R90, RZ, 0x1, !P0 ;  /* 0x00000001ff5a6807 */ /* 0x008fe20004000000 */
[----:B--2---:R-:W-:Y:S06]  /*7740*/  @!P6 BRA `(.L_x_121) ;  /* 0x000000000050e947 */ /* 0x004fec0003800000 */
        /* <DEDUP_REMOVED lines=8> */
[----:B------:R-:W-:Y:S04]  /*77d0*/  SHF.L.U32 R5, RZ, 0x1f, RZ ;  /* 0x0000001fff057819 */ /* 0x000fe800000006ff */
[----:B------:R-:W2:Y:S02]  /*77e0*/  SYNCS.PHASECHK.TRANS64.TRYWAIT P0, [R20+URZ+0x40], R5 ;  /* 0x00004005140075a7 */ /* 0x000ea400080011ff */
[----:B--2---:R-:W-:Y:S05]  /*77f0*/  @!P0 BRA `(.L_x_124) ;  /* 0x0000003c00108947 */ /* 0x004fea0003800000 */
.L_x_123:
[----:B------:R-:W-:Y:S05]  /*7800*/  BSYNC B0 ;  /* 0x0000000000007941 */ /* 0x000fea0003800000 */
.L_x_122:
[----:B------:R-:W-:Y:S02]  /*7810*/  ISETP.NE.AND P0, PT, R91, RZ, PT ;  /* 0x000000ff5b00720c */ /* 0x000fe40003f05270 */
[----:B------:R-:W-:Y:S11]  /*7820*/  IADD3 R88, PT, PT, R88, 0x1, RZ ;  /* 0x0000000158587810 */ /* 0x000ff60007ffe0ff */
[----:B------:R-:W-:Y:S01]  /*7830*/  @P0 IMAD.IADD R4, R74, 0x1, R3 ;  /* 0x000000014a040824 */ /* 0x000fe200078e0203 */
[----:B------:R-:W-:Y:S05]  /*7840*/  @P0 WARPSYNC.ALL ;  /* 0x0000000000000948 */ /* 0x000fea0003800000 */
[----:B------:R3:W4:Y:S04]  /*7850*/  @P0 LDSM.16.M88.4 R44, [R2+UR43+0x400] ;  /* 0x0004002b022c083b */ /* 0x0007280008000200 */
[----:B------:R3:W1:Y:S04]  /*7860*/  @P0 LDSM.16.M88.4 R48, [R0+0x400] ;  /* 0x000400000030083b */ /* 0x0006680000000200 */
[----:B------:R3:W1:Y:S04]  /*7870*/  @P0 LDSM.16.M88.4 R52, [R3+0x400] ;  /* 0x000400000334083b */ /* 0x0006680000000200 */
[----:B------:R3:W1:Y:S02]  /*7880*/  @P0 LDSM.16.M88.4 R56, [R4+0x400] ;  /* 0x000400000438083b */ /* 0x0006640000000200 */
.L_x_121:
[----:B------:R-:W-:Y:S05]  /*7890*/  BSYNC B1 ;  /* 0x0000000000017941 */ /* 0x000fea0003800000 */
.L_x_120:
[----:B---3--:R-:W-:Y:S05]  /*78a0*/  VIADD R0, R25, 0x40 ;  /* 0x0000004019007836 */ /* 0x008fea0000000000 */
        /* <DEDUP_REMOVED lines=20> */
.L_x_125:
[----:B------:R-:W-:Y:S05]  /*79f0*/  WARPSYNC.ALL ;  /* 0x0000000000007948 */ /* 0x000fea0003800000 */
[----:B------:R-:W-:Y:S01]  /*7a00*/  R2UR UR4, R25 ;  /* 0x00000000190472ca */ /* 0x000fe200000e0000 */
[----:B------:R-:W-:Y:S01]  /*7a10*/  BSSY.RECONVERGENT B0, `(.L_x_126) ;  /* 0x000003f000007945 */ /* 0x000fe20003800200 */
[----:B------:R-:W-:Y:S02]  /*7a20*/  ISETP.NE.AND P6, PT, R80, RZ, PT ;  /* 0x000000ff5000720c */ /* 0x000fe40003fc5270 */
[----:B------:R-:W-:Y:S02]  /*7a30*/  ISETP.NE.AND P0, PT, R76, RZ, PT ;  /* 0x000000ff4c00720c */ /* 0x000fe40003f05270 */
[----:B--2---:R-:W-:Y:S07]  /*7a40*/  MOV R20, UR46 ;  /* 0x0000002e00147c02 */ /* 0x004fee0008000f00 */
[----:B------:R-:W2:Y:S02]  /*7a50*/  LDTM.16dp128bit.x8 R4, tmem[UR4+0x40] ;  /* 0x00004004000479ee */ /* 0x000ea40008180000 */
[----:B------:R-:W-:Y:S02]  /*7a60*/  @P6 LEA R20, R20, UR43, 0x3 ;  /* 0x0000002b14146c11 */ /* 0x000fe4000f8e18ff */
[----:B------:R-:W-:Y:S02]  /*7a70*/  @P6 SHF.L.U32 R93, RZ, 0x1f, RZ ;  /* 0x0000001fff5d6819 */ /* 0x000fe400000006ff */
[----:B------:R-:W-:Y:S02]  /*7a80*/  @P6 IADD3 R21, PT, PT, R20, 0x60, RZ ;  /* 0x0000006014156810 */ /* 0x000fe40007ffe0ff */
[----:B------:R-:W-:Y:S02]  /*7a90*/  LEA R20, R88, UR43, 0x3 ;  /* 0x0000002b58147c11 */ /* 0x000fe4000f8e18ff */
[----:B------:R-:W-:Y:S01]  /*7aa0*/  @P6 PRMT R21, R86, 0x654, R21 ;  /* 0x0000065456156816 */ /* 0x000fe20000000015 */
[C---:B--2---:R-:W-:Y:S01]  /*7ab0*/  FMUL R3, R24.reuse, R4 ;  /* 0x0000000418037220 */ /* 0x044fe20000400000 */
        /* <DEDUP_REMOVED lines=33> */
[----:B------:R-:W-:Y:S05]  /*7cd0*/  FFMA R43, R26, R59, R2 ;  /* 0x0000003b1a2b7223 */ /* 0x000fea0000000002 */
        /* <DEDUP_REMOVED lines=18> */
.L_x_127:
[----:B------:R-:W-:Y:S05]  /*7e00*/  BSYNC.RECONVERGENT B0 ;  /* 0x0000000000007941 */ /* 0x000fea0003800200 */
.L_x_126:
[----:B------:R-:W-:Y:S01]  /*7e10*/  BAR.SYNC.DEFER_BLOCKING 0x1, 0x80 ;  /* 0x0042000000007b1d */ /* 0x000fe20000010000 */
[----:B------:R-:W-:Y:S01]  /*7e20*/  UIADD3 UR4, UPT, UPT, UR46, 0x1, URZ ;  /* 0x000000012e047890 */ /* 0x000fe2000fffe0ff */
[----:B------:R-:W-:Y:S03]  /*7e30*/  HFMA2 R92, -RZ, RZ, 0, 0 ;  /* 0x00000000ff5c7431 */ /* 0x000fe600000001ff */
        /* <DEDUP_REMOVED lines=18> */
.L_x_131:
[----:B------:R-:W-:Y:S05]  /*7f60*/  BSYNC B0 ;  /* 0x0000000000007941 */ /* 0x000fea0003800000 */
.L_x_130:
[----:B------:R-:W-:Y:S01]  /*7f70*/  ISETP.NE.AND P0, PT, R91, RZ, PT ;  /* 0x000000ff5b00720c */ /* 0x000fe20003f05270 */
[----:B------:R-:W-:Y:S11]  /*7f80*/  VIADD R88, R88, 0x1 ;  /* 0x0000000158587836 */ /* 0x000ff60000000000 */
[----:B------:R-:W-:Y:S01]  /*7f90*/  @!UPT UIADD3 URZ, UPT, UPT, URZ, URZ, URZ ;  /* 0x000000fffffff290 */ /* 0x000fe2000fffe0ff */
[----:B------:R-:W-:Y:S01]  /*7fa0*/  @P0 IMAD.IADD R4, R74, 0x1, R3 ;  /* 0x000000014a040824 */ /* 0x000fe200078e0203 */
[----:B------:R-:W-:Y:S05]  /*7fb0*/  @P0 WARPSYNC.ALL ;  /* 0x0000000000000948 */ /* 0x000fea0003800000 */
[----:B------:R3:W4:Y:S04]  /*7fc0*/  @P0 LDSM.16.M88.4 R44, [R2+UR43+0x400] ;  /* 0x0004002b022c083b */ /* 0x0007280008000200 */
[----:B------:R3:W1:Y:S04]  /*7fd0*/  @P0 LDSM.16.M88.4 R48, [R0+0x400] ;  /* 0x000400000030083b */ /* 0x0006680000000200 */
[----:B------:R3:W1:Y:S04]  /*7fe0*/  @P0 LDSM.16.M88.4 R52, [R3+0x400] ;  /* 0x000400000334083b */ /* 0x0006680000000200 */
[----:B------:R3:W1:Y:S01]  /*7ff0*/  @P0 LDSM.16.M88.4 R56, [R4+0x400] ;  /* 0x000400000438083b */ /* 0x0006620000000200 */
[C---:B------:R-:W-:Y:S04]  /*8000*/  ISETP.NE.AND P0, PT, R88.reuse, 0x4, PT ;  /* 0x000000045800780c */ /* 0x040fe80003f05270 */
[----:B------:R-:W-:Y:S02]  /*8010*/  SEL R88, R88, RZ, P0 ;  /* 0x000000ff58587207 */ /* 0x000fe40000000000 */
[----:B------:R-:W-:Y:S02]  /*8020*/  SEL R92, RZ, 0x1, P0 ;  /* 0x00000001ff5c7807 */ /* 0x000fe40000000000 */
.L_x_129:
[----:B------:R-:W-:Y:S05]  /*8030*/  BSYNC B1 ;  /* 0x0000000000017941 */ /* 0x000fea0003800000 */
.L_x_128:
        /* <DEDUP_REMOVED lines=21> */
.L_x_133:
        /* <DEDUP_REMOVED lines=8> */
[----:B------:R-:W-:Y:S02]  /*8210*/  @P6 SHF.L.U32 R93, R92, 0x1f, RZ ;  /* 0x0000001f5c5d6819 */ /* 0x000fe400000006ff */
        /* <DEDUP_REMOVED lines=56> */
.L_x_135:
[----:B------:R-:W-:Y:S05]  /*85a0*/  BSYNC.RECONVERGENT B0 ;  /* 0x0000000000007941 */ /* 0x000fea0003800200 */
.L_x_134:
        /* <DEDUP_REMOVED lines=17> */
[----:B------:R-:W-:Y:S04]  /*86c0*/  SHF.L.U32 R5, R92, 0x1f, RZ ;  /* 0x0000001f5c057819 */ /* 0x000fe800000006ff */
[----:B------:R-:W2:Y:S02]  /*86d0*/  SYNCS.PHASECHK.TRANS64.TRYWAIT P0, [R20+URZ+0x40], R5 ;  /* 0x00004005140075a7 */ /* 0x000ea400080011ff */
[----:B--2---:R-:W-:Y:S05]  /*86e0*/  @!P0 BRA `(.L_x_140) ;  /* 0x0000002c007c8947 */ /* 0x004fea0003800000 */
.L_x_139:
[----:B------:R-:W-:Y:S05]  /*86f0*/  BSYNC B0 ;  /* 0x0000000000007941 */ /* 0x000fea0003800000 */
.L_x_138:
        /* <DEDUP_REMOVED lines=10> */
[----:B--2---:R-:W-:Y:S02]  /*87a0*/  SEL R5, RZ, 0x1, P0 ;  /* 0x00000001ff057807 */ /* 0x004fe40000000000 */
[----:B------:R-:W-:Y:S02]  /*87b0*/  SEL R88, R88, RZ, P0 ;  /* 0x000000ff58587207 */ /* 0x000fe40000000000 */
[----:B------:R-:W-:Y:S02]  /*87c0*/  LOP3.LUT R92, R92, R5, RZ, 0x3c, !PT ;  /* 0x000000055c5c7212 */ /* 0x000fe400078e3cff */
.L_x_137:
[----:B------:R-:W-:Y:S05]  /*87d0*/  BSYNC B1 ;  /* 0x0000000000017941 */ /* 0x000fea0003800000 */
.L_x_136:
        /* <DEDUP_REMOVED lines=21> */
.L_x_141:
[----:B------:R-:W-:Y:S05]  /*8930*/  WARPSYNC.ALL ;  /* 0x0000000000007948 */ /* 0x000fea0003800000 */
[----:B------:R-:W-:Y:S01]  /*8940*/  R2UR UR4, R25 ;  /* 0x00000000190472ca */ /* 0x000fe200000e0000 */
[----:B------:R-:W-:Y:S01]  /*8950*/  BSSY.RECONVERGENT B0, `(.L_x_142) ;  /* 0x0000042000007945 */ /* 0x000fe20003800200 */
[----:B------:R-:W-:Y:S02]  /*8960*/  ISETP.NE.AND P6, PT, R80, RZ, PT ;  /* 0x000000ff5000720c */ /* 0x000fe40003fc5270 */
[----:B------:R-:W-:Y:S02]  /*8970*/  ISETP.NE.AND P0, PT, R76, RZ, PT ;  /* 0x000000ff4c00720c */ /* 0x000fe40003f05270 */
[----:B------:R-:W-:Y:S07]  /*8980*/  MOV R20, UR47 ;  /* 0x0000002f00147c02 */ /* 0x000fee0008000f00 */
        /* <DEDUP_REMOVED lines=50> */
[----:B------:R-:W-:Y:S02]  /*8cb0*/  UIADD3 UR4, UPT, UPT, UR43, 0x400, URZ ;  /* 0x000004002b047890 */ /* 0x000fe4000fffe0ff */
[----:B------:R-:W-:Y:S01]  /*8cc0*/  UIADD3 UR9, UPT, UPT, UR49, 0x80, URZ ;  /* 0x0000008031097890 */ /* 0x000fe2000fffe0ff */
[----:B------:R-:W-:Y:S01]  /*8cd0*/  UMOV UR10, UR50 ;  /* 0x00000032000a7c82 */ /* 0x000fe20008000000 */
[----:B------:R-:W-:Y:S02]  /*8ce0*/  UMOV UR11, UR36 ;  /* 0x00000024000b7c82 */ /* 0x000fe40008000000 */
        /* <DEDUP_REMOVED lines=8> */
.L_x_143:
[----:B------:R-:W-:Y:S05]  /*8d70*/  BSYNC.RECONVERGENT B0 ;  /* 0x0000000000007941 */ /* 0x000fea0003800200 */
.L_x_142:
        /* <DEDUP_REMOVED lines=20> */
.L_x_147:
[----:B------:R-:W-:Y:S05]  /*8ec0*/  BSYNC B0 ;  /* 0x0000000000007941 */ /* 0x000fea0003800000 */
.L_x_146:
        /* <DEDUP_REMOVED lines=13> */
.L_x_145:
[----:B------:R-:W-:Y:S05]  /*8fa0*/  BSYNC B1 ;  /* 0x0000000000017941 */ /* 0x000fea0003800000 */
.L_x_144:
        /* <DEDUP_REMOVED lines=21> */
.L_x_149:
        /* <DEDUP_REMOVED lines=65> */
.L_x_151:
[----:B------:R-:W-:Y:S05]  /*9510*/  BSYNC.RECONVERGENT B0 ;  /* 0x0000000000007941 */ /* 0x000fea0003800200 */
.L_x_150:
        /* <DEDUP_REMOVED lines=20> */
.L_x_155:
[----:B------:R-:W-:Y:S05]  /*9660*/  BSYNC B0 ;  /* 0x0000000000007941 */ /* 0x000fea0003800000 */
.L_x_154:
        /* <DEDUP_REMOVED lines=13> */
.L_x_153:
[----:B------:R-:W-:Y:S05]  /*9740*/  BSYNC B1 ;  /* 0x0000000000017941 */ /* 0x000fea0003800000 */
.L_x_152:
        /* <DEDUP_REMOVED lines=21> */
.L_x_157:
        /* <DEDUP_REMOVED lines=65> */
.L_x_159:
[----:B------:R-:W-:Y:S05]  /*9cb0*/  BSYNC.RECONVERGENT B0 ;  /* 0x0000000000007941 */ /* 0x000fea0003800200 */
.L_x_158:
        /* <DEDUP_REMOVED lines=20> */
.L_x_163:
[----:B------:R-:W-:Y:S05]  /*9e00*/  BSYNC B0 ;  /* 0x0000000000007941 */ /* 0x000fea0003800000 */
.L_x_162:
[----:B------:R-:W-:Y:S11]  /*9e10*/  ISETP.NE.AND P0, PT, R91, RZ, PT ;  /* 0x000000ff5b00720c */ /* 0x000ff60003f05270 */
[----:B------:R-:W-:Y:S02]  /*9e20*/  @!UPT UIADD3 URZ, UPT, UPT, URZ, URZ, URZ ;  /* 0x000000fffffff290 */ /* 0x000fe4000fffe0ff */
[----:B------:R-:W-:Y:S01]  /*9e30*/  @P0 IADD3 R2, PT, PT, R74, R87, RZ ;  /* 0x000000574a020210 */ /* 0x000fe20007ffe0ff */
[----:B------:R-:W-:Y:S05]  /*9e40*/  @P0 WARPSYNC.ALL ;  /* 0x0000000000000948 */ /* 0x000fea0003800000 */
[----:B------:R3:W4:Y:S04]  /*9e50*/  @P0 LDSM.16.M88.4 R44, [R88+UR43+0x400] ;  /* 0x0004002b582c083b */ /* 0x0007280008000200 */
[----:B------:R3:W1:Y:S04]  /*9e60*/  @P0 LDSM.16.M88.4 R48, [R0+0x400] ;  /* 0x000400000030083b */ /* 0x0006680000000200 */
[----:B------:R3:W1:Y:S04]  /*9e70*/  @P0 LDSM.16.M88.4 R52, [R87+0x400] ;  /* 0x000400005734083b */ /* 0x0006680000000200 */
[----:B------:R3:W1:Y:S02]  /*9e80*/  @P0 LDSM.16.M88.4 R56, [R2+0x400] ;  /* 0x000400000238083b */ /* 0x0006640000000200 */
.L_x_161:
[----:B------:R-:W-:Y:S05]  /*9e90*/  BSYNC B1 ;  /* 0x0000000000017941 */ /* 0x000fea0003800000 */
.L_x_160:
[----:B---3--:R-:W-:Y:S05]  /*9ea0*/  VIADD R0, R25, 0xe0 ;  /* 0x000000e019007836 */ /* 0x008fea0000000000 */
[----:B------:R-:W-:Y:S04]  /*9eb0*/  SHF.R.U32.HI R0, RZ, 0x15, R0 ;  /* 0x00000015ff007819 */ /* 0x000fe80000011600 */
[----:B------:R-:W-:Y:S11]  /*9ec0*/  LOP3.LUT P0, RZ, R0, 0x3, R65, 0x48, !PT ;  /* 0x0000000300ff7812 */ /* 0x000ff60007804841 */
[----:B------:R-:W-:Y:S02]  /*9ed0*/  @!UPT UIADD3 URZ, UPT, UPT, URZ, URZ, URZ ;  /* 0x000000fffffff290 */ /* 0x000fe4000fffe0ff */
[----:B------:R-:W-:Y:S05]  /*9ee0*/  @!P0 BRA `(.L_x_165) ;  /* 0x0000000000408947 */ /* 0x000fea0003800000 */
[----:B------:R-:W3:Y:S01]  /*9ef0*/  LDCU.64 UR8, c[0x4][0x70] ;  /* 0x01000e00ff0877ac */ /* 0x000ee20008000a00 */
[----:B--2---:R-:W-:Y:S01]  /*9f00*/  MOV R3, 0x0 ;  /* 0x0000000000037802 */ /* 0x004fe20000000f00 */
[----:B------:R-:W-:Y:S02]  /*9f10*/  HFMA2 R12, -RZ, RZ, 0, 5.9604644775390625e-08 ;  /* 0x00000001ff0c7431 */ /* 0x000fe400000001ff */
[----:B------:R-:W-:Y:S02]  /*9f20*/  IMAD.MOV.U32 R8, RZ, RZ, 0x192 ;  /* 0x00000192ff087424 */ /* 0x000fe400078e00ff */
[----:B------:R-:W-:Y:S01]  /*9f30*/  IMAD.MOV.U32 R13, RZ, RZ, RZ ;  /* 0x000000ffff0d7224 */ /* 0x000fe200078e00ff */
[----:B------:R-:W2:Y:S01]  /*9f40*/  LDCU.64 UR6, c[0x4][0x78] ;  /* 0x01000f00ff0677ac */ /* 0x000ea20008000a00 */
[----:B------:R-:W1:Y:S01]  /*9f50*/  LDC.64 R2, c[0x4][R3] ;  /* 0x0100000003027b82 */ /* 0x000e620000000a00 */
[----:B------:R-:W5:Y:S01]  /*9f60*/  LDCU.64 UR4, c[0x4][0x10] ;  /* 0x01000200ff0477ac */ /* 0x000f620008000a00 */
[----:B---3--:R-:W-:Y:S01]  /*9f70*/  MOV R5, UR9 ;  /* 0x0000000900057c02 */ /* 0x008fe20008000f00 */
[----:B------:R-:W-:Y:S01]  /*9f80*/  IMAD.U32 R4, RZ, RZ, UR8 ;  /* 0x00000008ff047e24 */ /* 0x000fe2000f8e00ff */
[----:B--2---:R-:W-:Y:S01]  /*9f90*/  MOV R7, UR7 ;  /* 0x0000000700077c02 */ /* 0x004fe20008000f00 */
[----:B------:R-:W-:Y:S01]  /*9fa0*/  IMAD.U32 R6, RZ, RZ, UR6 ;  /* 0x00000006ff067e24 */ /* 0x000fe2000f8e00ff */
[----:B-----5:R-:W-:Y:S01]  /*9fb0*/  MOV R11, UR5 ;  /* 0x00000005000b7c02 */ /* 0x020fe20008000f00 */
[----:B------:R-:W-:Y:S02]  /*9fc0*/  IMAD.U32 R10, RZ, RZ, UR4 ;  /* 0x00000004ff0a7e24 */ /* 0x000fe4000f8e00ff */
[----:B------:R-:W-:Y:S07]  /*9fd0*/  LEPC R20, `(.L_x_165) ;  /* 0x000000001014794e */ /* 0x000fee0000000000 */
[----:B-1--4-:R-:W-:Y:S05]  /*9fe0*/  CALL.ABS.NOINC R2 ;  /* 0x0000000002007343 */ /* 0x012fea0003c00000 */
.L_x_165:
[----:B------:R-:W-:Y:S01]  /*9ff0*/  ISETP.NE.AND P0, PT, R76, RZ, PT ;  /* 0x000000ff4c00720c */ /* 0x000fe20003f05270 */
[----:B------:R-:W-:Y:S05]  /*a000*/  WARPSYNC.ALL ;  /* 0x0000000000007948 */ /* 0x000fea0003800000 */
[----:B------:R-:W-:Y:S01]  /*a010*/  R2UR UR4, R25 ;  /* 0x00000000190472ca */ /* 0x000fe200000e0000 */
[----:B------:R-:W3:Y:S01]  /*a020*/  S2UR UR5, SR_CgaCtaId ;  /* 0x00000000000579c3 */ /* 0x000ee20000008800 */
[----:B------:R-:W-:Y:S11]  /*a030*/  BSSY.RECONVERGENT B0, `(.L_x_166) ;  /* 0x000003d000007945 */ /* 0x000ff60003800200 */
[----:B------:R-:W2:Y:S01]  /*a040*/  LDTM.16dp128bit.x8 R4, tmem[UR4+0xe0] ;  /* 0x0000e004000479ee */ /* 0x000ea20008180000 */
[----:B------:R-:W-:Y:S01]  /*a050*/  R2UR UR4, R85 ;  /* 0x00000000550472ca */ /* 0x000fe200000e0000 */
[----:B------:R-:W-:Y:S11]  /*a060*/  NOP ;  /* 0x0000000000007918 */ /* 0x000ff60000000000 */
[----:B------:R-:W-:Y:S01]  /*a070*/  @!UPT UIADD3 URZ, UPT, UPT, URZ, URZ, URZ ;  /* 0x000000fffffff290 */ /* 0x000fe2000fffe0ff */
[----:B------:R-:W-:Y:S01]  /*a080*/  UIADD3 UR4, UPT, UPT, UR4, 0xd0, URZ ;  /* 0x000000d004047890 */ /* 0x000fe2000fffe0ff */
[C---:B--2---:R-:W-:Y:S03]  /*a090*/  FMUL R3, R24.reuse, R4 ;  /* 0x0000000418037220 */ /* 0x044fe60000400000 */
[----:B---3--:R-:W-:Y:S01]  /*a0a0*/  UPRMT UR4, UR5, 0x654, UR4 ;  /* 0x0000065405047896 */ /* 0x008fe20008000004 */
[C---:B------:R-:W-:Y:S01]  /*a0b0*/  FMUL R0, R24.reuse, R5 ;  /* 0x0000000518007220 */ /* 0x040fe20000400000 */
[----:B------:R-:W-:Y:S01]  /*a0c0*/  FMUL R5, R24, R6 ;  /* 0x0000000618057220 */ /* 0x000fe20000400000 */
[----:B-1--4-:R-:W-:Y:S01]  /*a0d0*/  FFMA R28, R26, R44, R3 ;  /* 0x0000002c1a1c7223 */ /* 0x012fe20000000003 */
[C---:B------:R-:W-:Y:S01]  /*a0e0*/  FMUL R2, R24.reuse, R7 ;  /* 0x0000000718027220 */ /* 0x040fe20000400000 */
        /* <DEDUP_REMOVED lines=15> */
[----:B------:R-:W-:Y:S01]  /*a1e0*/  SYNCS.ARRIVE.TRANS64.RED.A1T0 RZ, [UR4], RZ ;  /* 0x000000ffffff79a7 */ /* 0x000fe20008100404 */
[----:B------:R1:W-:Y:S01]  /*a1f0*/  STSM.16.M88.4 [R82+0x6400], R28 ;  /* 0x0064001c52007844 */ /* 0x0003e20000000200 */
        /* <DEDUP_REMOVED lines=32> */
.L_x_167:
[----:B------:R-:W-:Y:S05]  /*a400*/  BSYNC.RECONVERGENT B0 ;  /* 0x0000000000007941 */ /* 0x000fea0003800200 */
.L_x_166:
[----:B------:R-:W-:Y:S01]  /*a410*/  BAR.SYNC.DEFER_BLOCKING 0x1, 0x80 ;  /* 0x0042000000007b1d */ /* 0x000fe20000010000 */
[----:B------:R-:W-:Y:S01]  /*a420*/  UISETP.NE.AND UP0, UPT, UR52, -0x8, UPT ;  /* 0xfffffff83400788c */ /* 0x000fe2000bf05270 */
[----:B------:R-:W-:Y:S08]  /*a430*/  IADD3 R0, PT, PT, R22, 0x1, RZ ;  /* 0x0000000116007810 */ /* 0x000ff00007ffe0ff */
[----:B------:R-:W-:Y:S05]  /*a440*/  BRA.U !UP0, `(.L_x_168) ;  /* 0x0000000108247547 */ /* 0x000fea000b800000 */
[----:B------:R-:W-:Y:S01]  /*a450*/  ISETP.NE.AND P0, PT, R80, RZ, PT ;  /* 0x000000ff5000720c */ /* 0x000fe20003f05270 */
[----:B------:R-:W-:Y:S01]  /*a460*/  IMAD.U32 R2, RZ, RZ, UR47 ;  /* 0x0000002fff027e24 */ /* 0x000fe2000f8e00ff */
[----:B------:R-:W-:Y:S04]  /*a470*/  UIADD3 UR4, UPT, UPT, UR47, 0x1, URZ ;  /* 0x000000012f047890 */ /* 0x000fe8000fffe0ff */
[----:B------:R-:W-:Y:S04]  /*a480*/  UISETP.NE.AND UP0, UPT, UR4, 0x4, UPT ;  /* 0x000000040400788c */ /* 0x000fe8000bf05270 */
[----:B------:R-:W-:Y:S03]  /*a490*/  USEL UR47, UR4, URZ, UP0 ;  /* 0x000000ff042f7287 */ /* 0x000fe60008000000 */
[----:B------:R-:W-:Y:S05]  /*a4a0*/  @P0 LEA R2, R2, UR43, 0x3 ;  /* 0x0000002b02020c11 */ /* 0x000fea000f8e18ff */
[----:B------:R-:W-:Y:S05]  /*a4b0*/  @P0 VIADD R3, R2, 0x60 ;  /* 0x0000006002030836 */ /* 0x000fea0000000000 */
[----:B------:R-:W-:Y:S04]  /*a4c0*/  @P0 PRMT R3, R86, 0x654, R3 ;  /* 0x0000065456030816 */ /* 0x000fe80000000003 */
[----:B------:R2:W-:Y:S03]  /*a4d0*/  @P0 SYNCS.ARRIVE.TRANS64.RED.A1T0 RZ, [R3+URZ], RZ ;  /* 0x000000ff03ff09a7 */ /* 0x0005e600081004ff */
.L_x_168:
[----:B------:R-:W-:Y:S01]  /*a4e0*/  R2UR UR6, R79 ;  /* 0x000000004f0672ca */ /* 0x000fe200000e0000 */
[----:B------:R-:W-:Y:S01]  /*a4f0*/  UIADD3 UR52, UPT, UPT, UR52, 0x8, URZ ;  /* 0x0000000834347890 */ /* 0x000fe2000fffe0ff */
[----:B------:R-:W-:Y:S01]  /*a500*/  R2UR UR5, R66 ;  /* 0x00000000420572ca */ /* 0x000fe200000e0000 */
[----:B------:R-:W-:Y:S01]  /*a510*/  UMOV UR36, UR63 ;  /* 0x0000003f00247c82 */ /* 0x000fe20008000000 */
[----:B------:R-:W-:Y:S02]  /*a520*/  R2UR UR4, R67 ;  /* 0x00000000430472ca */ /* 0x000fe400000e0000 */
[----:B------:R-:W-:Y:S02]  /*a530*/  ISETP.NE.AND P0, PT, R71, 0x2, PT ;  /* 0x000000024700780c */ /* 0x000fe40003f05270 */
[----:B------:R-:W-:Y:S02]  /*a540*/  ISETP.NE.AND P1, PT, R0, 0x4, PT ;  /* 0x000000040000780c */ /* 0x000fe40003f25270 */
[----:B--2---:R-:W-:Y:S02]  /*a550*/  SEL R3, RZ, 0x1, P0 ;  /* 0x00000001ff037807 */ /* 0x004fe40000000000 */
[----:B------:R-:W-:Y:S01]  /*a560*/  SEL R2, RZ, 0x1, P1 ;  /* 0x00000001ff027807 */ /* 0x000fe20000800000 */
[----:B------:R-:W-:Y:S01]  /*a570*/  UISETP.NE.AND UP0, UPT, UR6, URZ, UPT ;  /* 0x000000ff0600728c */ /* 0x000fe2000bf05270 */
[----:B------:R-:W-:Y:S01]  /*a580*/  LOP3.LUT R72, R72, R3, RZ, 0x3c, !PT ;  /* 0x0000000348487212 */ /* 0x000fe200078e3cff */
[----:B------:R-:W-:Y:S01]  /*a590*/  UIADD3 UR31, UPT, UPT, UR37, UR5, URZ ;  /* 0x00000005251f7290 */ /* 0x000fe2000fffe0ff */
[----:B------:R-:W-:Y:S01]  /*a5a0*/  LOP3.LUT R73, R73, R2, RZ, 0x3c, !PT ;  /* 0x0000000249497212 */ /* 0x000fe200078e3cff */
[----:B------:R-:W-:Y:S01]  /*a5b0*/  UIADD3 UR30, UPT, UPT, UR38, UR4, URZ ;  /* 0x00000004261e7290 */ /* 0x000fe2000fffe0ff */
[----:B------:R-:W-:Y:S02]  /*a5c0*/  SEL R71, R71, RZ, P0 ;  /* 0x000000ff47477207 */ /* 0x000fe40000000000 */
[----:B------:R-:W-:Y:S02]  /*a5d0*/  SEL R22, R0, RZ, P1 ;  /* 0x000000ff00167207 */ /* 0x000fe40000800000 */
[----:B------:R-:W-:Y:S07]  /*a5e0*/  BRA.U UP0, `(.L_x_169) ;  /* 0xffffffb100ec7547 */ /* 0x000fee000b83ffff */
[----:B------:R-:W-:-:S13]  /*a5f0*/  R2UR UR4, R68 ;  /* 0x00000000440472ca */ /* 0x000fda00000e0000 */
[----:B------:R-:W-:-:S09]  /*a600*/  UISETP.NE.AND UP0, UPT, UR4, URZ, UPT ;  /* 0x000000ff0400728c */ /* 0x000fd2000bf05270 */
[----:B------:R-:W-:Y:S05]  /*a610*/  BRA.U !UP0, `(.L_x_170) ;  /* 0x0000000108487547 */ /* 0x000fea000b800000 */
[----:B------:R-:W2:Y:S02]  /*a620*/  LDCU.64 UR4, c[0x0][0x890] ;  /* 0x00011200ff0477ac */ /* 0x000ea40008000a00 */
[----:B--2---:R-:W-:-:S04]  /*a630*/  UISETP.NE.U32.AND UP0, UPT, UR4, URZ, UPT ;  /* 0x000000ff0400728c */ /* 0x004fc8000bf05070 */
[----:B------:R-:W-:-:S09]  /*a640*/  UISETP.NE.AND.EX UP0, UPT, UR5, URZ, UPT, UP0 ;  /* 0x000000ff0500728c */ /* 0x000fd2000bf05300 */
[----:B------:R-:W-:Y:S05]  /*a650*/  BRA.U UP0, `(.L_x_171) ;  /* 0x00000001000c7547 */ /* 0x000fea000b800000 */
[----:B------:R-:W-:-:S13]  /*a660*/  FSETP.NEU.AND P0, PT, R26, RZ, PT ;  /* 0x000000ff1a00720b */ /* 0x000fda0003f0d000 */
[----:B------:R-:W-:Y:S05]  /*a670*/  @!P0 EXIT ;  /* 0x000000000000894d */ /* 0x000fea0003800000 */
[----:B------:R-:W-:Y:S05]  /*a680*/  BRA `(.L_x_170) ;  /* 0x00000000002c7947 */ /* 0x000fea0003800000 */
.L_x_171:
[----:B------:R-:W-:Y:S01]  /*a690*/  ISETP.NE.AND P0, PT, R70, RZ, PT ;  /* 0x000000ff4600720c */ /* 0x000fe20003f05270 */
[----:B------:R-:W-:-:S12]  /*a6a0*/  BSSY.RECONVERGENT B0, `(.L_x_170) ;  /* 0x0000009000007945 */ /* 0x000fd80003800200 */
[----:B------:R-:W-:Y:S05]  /*a6b0*/  @P0 BRA `(.L_x_172) ;  /* 0x0000000000140947 */ /* 0x000fea0003800000 */
[----:B------:R-:W2:Y:S02]  /*a6c0*/  LDCU.64 UR4, c[0x0][0x888] ;  /* 0x00011100ff0477ac */ /* 0x000ea40008000a00 */
[----:B--2---:R-:W-:-:S04]  /*a6d0*/  ISETP.NE.U32.AND P0, PT, RZ, UR4, PT ;  /* 0x00000004ff007c0c */ /* 0x004fc8000bf05070 */
[----:B------:R-:W-:-:S13]  /*a6e0*/  ISETP.NE.AND.EX P0, PT, RZ, UR5, PT, P0 ;  /* 0x00000005ff007c0c */ /* 0x000fda000bf05300 */
[----:B------:R-:W-:Y:S05]  /*a6f0*/  @!P0 EXIT ;  /* 0x000000000000894d */ /* 0x000fea0003800000 */
[----:B------:R-:W-:Y:S05]  /*a700*/  BRA `(.L_x_173) ;  /* 0x0000000000087947 */ /* 0x000fea0003800000 */
.L_x_172:
[----:B------:R-:W-:-:S13]  /*a710*/  FSETP.NEU.AND P0, PT, R26, RZ, PT ;  /* 0x000000ff1a00720b */ /* 0x000fda0003f0d000 */
[----:B------:R-:W-:Y:S05]  /*a720*/  @!P0 EXIT ;  /* 0x000000000000894d */ /* 0x000fea0003800000 */
.L_x_173:
[----:B------:R-:W-:Y:S05]  /*a730*/  BSYNC.RECONVERGENT B0 ;  /* 0x0000000000007941 */ /* 0x000fea0003800200 */
.L_x_170:
[----:B------:R-:W2:Y:S01]  /*a740*/  S2UR UR5, SR_CgaCtaId ;  /* 0x00000000000579c3 */ /* 0x000ea20000008800 */
[----:B------:R-:W-:Y:S01]  /*a750*/  ULEA UR4, UR47, UR43, 0x3 ;  /* 0x0000002b2f047291 */ /* 0x000fe2000f8e18ff */
[----:B------:R-:W-:-:S04]  /*a760*/  DEPBAR.LE SB0, 0x0 ;  /* 0x000080000000791a */ /* 0x000fc80000000000 */
[----:B------:R-:W-:-:S04]  /*a770*/  UIADD3 UR4, UPT, UPT, UR4, 0x60, URZ ;  /* 0x0000006004047890 */ /* 0x000fc8000fffe0ff */
[----:B--2---:R-:W-:-:S09]  /*a780*/  UPRMT UR4, UR5, 0x654, UR4 ;  /* 0x0000065405047896 */ /* 0x004fd20008000004 */
[----:B------:R-:W-:Y:S01]  /*a790*/  SYNCS.ARRIVE.TRANS64.RED.A1T0 RZ, [UR4], RZ ;  /* 0x000000ffffff79a7 */ /* 0x000fe20008100404 */
[----:B------:R-:W-:Y:S05]  /*a7a0*/  EXIT ;  /* 0x000000000000794d */ /* 0x000fea0003800000 */
.L_x_24:
[----:B-1----:R1:W3:Y:S02]  /*a7b0*/  SYNCS.PHASECHK.TRANS64.TRYWAIT P0, [R0+URZ+0x100], R3 ;  /* 0x00010003000075a7 */ /* 0x0022e400080011ff */
[----:B---3--:R-:W-:Y:S05]  /*a7c0*/  @!P0 NANOSLEEP.SYNCS 0x989680 ;  /* 0x009896800000895d */ /* 0x008fea0003900000 */
[----:B------:R-:W3:Y:S02]  /*a7d0*/  @!P0 SYNCS.PHASECHK.TRANS64 P0, [R0+URZ+0x100], R3 ;  /* 0x00010003000085a7 */ /* 0x000ee400080010ff */
[----:B---3--:R-:W-:Y:S05]  /*a7e0*/  @!P0 BRA `(.L_x_24) ;  /* 0xfffffffc00f08947 */ /* 0x008fea000383ffff */
[----:B------:R-:W-:Y:S05]  /*a7f0*/  BRA `(.L_x_174) ;  /* 0xffffff70004c7947 */ /* 0x000fea000383ffff */
.L_x_27:
[----:B-1----:R-:W-:-:S07]  /*a800*/  MOV R0, UR33 ;  /* 0x0000002100007c02 */ /* 0x002fce0008000f00 */
.L_x_175:
[----:B-1----:R1:W3:Y:S02]  /*a810*/  SYNCS.PHASECHK.TRANS64.TRYWAIT P0, [R0+URZ+0x20], R3 ;  /* 0x00002003000075a7 */ /* 0x0022e400080011ff */
[----:B---3--:R-:W-:Y:S05]  /*a820*/  @!P0 NANOSLEEP.SYNCS 0x989680 ;  /* 0x009896800000895d */ /* 0x008fea0003900000 */
[----:B------:R-:W3:Y:S02]  /*a830*/  @!P0 SYNCS.PHASECHK.TRANS64 P0, [R0+URZ+0x20], R3 ;  /* 0x00002003000085a7 */ /* 0x000ee400080010ff */
[----:B---3--:R-:W-:Y:S05]  /*a840*/  @!P0 BRA `(.L_x_175) ;  /* 0xfffffffc00f08947 */ /* 0x008fea000383ffff */
[----:B------:R-:W-:Y:S05]  /*a850*/  BRA `(.L_x_26) ;  /* 0xffffff70008c7947 */ /* 0x000fea000383ffff */
.L_x_34:
[----:B-1----:R-:W-:-:S07]  /*a860*/  MOV R0, UR9 ;  /* 0x0000000900007c02 */ /* 0x002fce0008000f00 */
.L_x_176:
[----:B-1----:R1:W3:Y:S02]  /*a870*/  SYNCS.PHASECHK.TRANS64.TRYWAIT P0, [R0+URZ+0x20], R3 ;  /* 0x00002003000075a7 */ /* 0x0022e400080011ff */
[----:B---3--:R-:W-:Y:S05]  /*a880*/  @!P0 NANOSLEEP.SYNCS 0x989680 ;  /* 0x009896800000895d */ /* 0x008fea0003900000 */
[----:B------:R-:W3:Y:S02]  /*a890*/  @!P0 SYNCS.PHASECHK.TRANS64 P0, [R0+URZ+0x20], R3 ;  /* 0x00002003000085a7 */ /* 0x000ee400080010ff */
[----:B---3--:R-:W-:Y:S05]  /*a8a0*/  @!P0 BRA `(.L_x_176) ;  /* 0xfffffffc00f08947 */ /* 0x008fea000383ffff */
[----:B------:R-:W-:Y:S05]  /*a8b0*/  BRA `(.L_x_33) ;  /* 0xffffff7400447947 */ /* 0x000fea000383ffff */
.L_x_39:
[----:B-1----:R1:W3:Y:S02]  /*a8c0*/  SYNCS.PHASECHK.TRANS64.TRYWAIT P0, [R3+URZ+0x90], R0 ;  /* 0x00009000030075a7 */ /* 0x0022e400080011ff */
[----:B---3--:R-:W-:Y:S05]  /*a8d0*/  @!P0 NANOSLEEP.SYNCS 0x989680 ;  /* 0x009896800000895d */ /* 0x008fea0003900000 */
[----:B------:R-:W3:Y:S02]  /*a8e0*/  @!P0 SYNCS.PHASECHK.TRANS64 P0, [R3+URZ+0x90], R0 ;  /* 0x00009000030085a7 */ /* 0x000ee400080010ff */
[----:B---3--:R-:W-:Y:S05]  /*a8f0*/  @!P0 BRA `(.L_x_39) ;  /* 0xfffffffc00f08947 */ /* 0x008fea000383ffff */
[----:B------:R-:W-:Y:S05]  /*a900*/  BRA `(.L_x_177) ;  /* 0xffffff7400e47947 */ /* 0x000fea000383ffff */
.L_x_43:
[----:B-1----:R-:W-:-:S07]  /*a910*/  MOV R0, UR4 ;  /* 0x0000000400007c02 */ /* 0x002fce0008000f00 */
.L_x_178:
[----:B-1----:R1:W3:Y:S02]  /*a920*/  SYNCS.PHASECHK.TRANS64.TRYWAIT P0, [R0+URZ], R3 ;  /* 0x00000003000075a7 */ /* 0x0022e400080011ff */
[----:B---3--:R-:W-:Y:S05]  /*a930*/  @!P0 NANOSLEEP.SYNCS 0x989680 ;  /* 0x009896800000895d */ /* 0x008fea0003900000 */
[----:B------:R-:W3:Y:S02]  /*a940*/  @!P0 SYNCS.PHASECHK.TRANS64 P0, [R0+URZ], R3 ;  /* 0x00000003000085a7 */ /* 0x000ee400080010ff */
[----:B---3--:R-:W-:Y:S05]  /*a950*/  @!P0 BRA `(.L_x_178) ;  /* 0xfffffffc00f08947 */ /* 0x008fea000383ffff */
[----:B------:R-:W-:Y:S05]  /*a960*/  BRA `(.L_x_179) ;  /* 0xffffff7c00907947 */ /* 0x000fea000383ffff */
.L_x_44:
[----:B------:R-:W-:-:S07]  /*a970*/  MOV R0, UR5 ;  /* 0x0000000500007c02 */ /* 0x000fce0008000f00 */
.L_x_180:
[----:B-1----:R1:W3:Y:S02]  /*a980*/  SYNCS.PHASECHK.TRANS64.TRYWAIT P0, [R0+URZ], R3 ;  /* 0x00000003000075a7 */ /* 0x0022e400080011ff */
[----:B---3--:R-:W-:Y:S05]  /*a990*/  @!P0 NANOSLEEP.SYNCS 0x989680 ;  /* 0x009896800000895d */ /* 0x008fea0003900000 */
[----:B------:R-:W3:Y:S02]  /*a9a0*/  @!P0 SYNCS.PHASECHK.TRANS64 P0, [R0+URZ], R3 ;  /* 0x00000003000085a7 */ /* 0x000ee400080010ff */
[----:B---3--:R-:W-:Y:S05]  /*a9b0*/  @!P0 BRA `(.L_x_180) ;  /* 0xfffffffc00f08947 */ /* 0x008fea000383ffff */
[----:B------:R-:W-:Y:S05]  /*a9c0*/  BRA `(.L_x_181) ;  /* 0xffffff7c009c7947 */ /* 0x000fea000383ffff */
.L_x_45:
[----:B------:R-:W-:-:S07]  /*a9d0*/  MOV R0, UR5 ;  /* 0x0000000500007c02 */ /* 0x000fce0008000f00 */
.L_x_182:
[----:B-1----:R1:W3:Y:S02]  /*a9e0*/  SYNCS.PHASECHK.TRANS64.TRYWAIT P0, [R0+URZ], R3 ;  /* 0x00000003000075a7 */ /* 0x0022e400080011ff */
[----:B---3--:R-:W-:Y:S05]  /*a9f0*/  @!P0 NANOSLEEP.SYNCS 0x989680 ;  /* 0x009896800000895d */ /* 0x008fea0003900000 */
[----:B------:R-:W3:Y:S02]  /*aa00*/  @!P0 SYNCS.PHASECHK.TRANS64 P0, [R0+URZ], R3 ;  /* 0x00000003000085a7 */ /* 0x000ee400080010ff */
[----:B---3--:R-:W-:Y:S05]  /*aa10*/  @!P0 BRA `(.L_x_182) ;  /* 0xfffffffc00f08947 */ /* 0x008fea000383ffff */
[----:B------:R-:W-:Y:S05]  /*aa20*/  BRA `(.L_x_183) ;  /* 0xffffff7c00a87947 */ /* 0x000fea000383ffff */
.L_x_48:
[----:B--2---:R2:W3:Y:S02]  /*aa30*/  SYNCS.PHASECHK.TRANS64.TRYWAIT P0, [R2+URZ+0xf0], R5 ;  /* 0x0000f005020075a7 */ /* 0x0044e400080011ff */
[----:B---3--:R-:W-:Y:S05]  /*aa40*/  @!P0 NANOSLEEP.SYNCS 0x989680 ;  /* 0x009896800000895d */ /* 0x008fea0003900000 */
[----:B------:R-:W3:Y:S02]  /*aa50*/  @!P0 SYNCS.PHASECHK.TRANS64 P0, [R2+URZ+0xf0], R5 ;  /* 0x0000f005020085a7 */ /* 0x000ee400080010ff */
[----:B---3--:R-:W-:Y:S05]  /*aa60*/  @!P0 BRA `(.L_x_48) ;  /* 0xfffffffc00f08947 */ /* 0x008fea000383ffff */
[----:B------:R-:W-:Y:S05]  /*aa70*/  BRA `(.L_x_184) ;  /* 0xffffff80000c7947 */ /* 0x000fea000383ffff */
.L_x_49:
[----:B------:R-:W-:-:S07]  /*aa80*/  MOV R2, UR4 ;  /* 0x0000000400027c02 */ /* 0x000fce0008000f00 */
.L_x_185:
[----:B--2---:R2:W3:Y:S02]  /*aa90*/  SYNCS.PHASECHK.TRANS64.TRYWAIT P0, [R2+URZ+0xa0], R5 ;  /* 0x0000a005020075a7 */ /* 0x0044e400080011ff */
[----:B---3--:R-:W-:Y:S05]  /*aaa0*/  @!P0 NANOSLEEP.SYNCS 0x989680 ;  /* 0x009896800000895d */ /* 0x008fea0003900000 */
[----:B------:R-:W3:Y:S02]  /*aab0*/  @!P0 SYNCS.PHASECHK.TRANS64 P0, [R2+URZ+0xa0], R5 ;  /* 0x0000a005020085a7 */ /* 0x000ee400080010ff */
[----:B---3--:R-:W-:Y:S05]  /*aac0*/  @!P0 BRA `(.L_x_185) ;  /* 0xfffffffc00f08947 */ /* 0x008fea000383ffff */
[----:B------:R-:W-:Y:S05]  /*aad0*/  BRA `(.L_x_186) ;  /* 0xffffff80001c7947 */ /* 0x000fea000383ffff */
.L_x_50:
[----:B--2---:R2:W3:Y:S02]  /*aae0*/  SYNCS.PHASECHK.TRANS64.TRYWAIT P1, [R2+URZ+0x90], R5 ;  /* 0x00009005020075a7 */ /* 0x0044e400080211ff */
[----:B---3--:R-:W-:Y:S05]  /*aaf0*/  @!P1 NANOSLEEP.SYNCS 0x989680 ;  /* 0x009896800000995d */ /* 0x008fea0003900000 */
[----:B------:R-:W3:Y:S02]  /*ab00*/  @!P1 SYNCS.PHASECHK.TRANS64 P1, [R2+URZ+0x90], R5 ;  /* 0x00009005020095a7 */ /* 0x000ee400080210ff */
[----:B---3--:R-:W-:Y:S05]  /*ab10*/  @!P1 BRA `(.L_x_50) ;  /* 0xfffffffc00f09947 */ /* 0x008fea000383ffff */
[----:B------:R-:W-:Y:S05]  /*ab20*/  BRA `(.L_x_187) ;  /* 0xffffff80004c7947 */ /* 0x000fea000383ffff */
.L_x_53:
[----:B------:R-:W-:-:S07]  /*ab30*/  MOV R0, UR4 ;  /* 0x0000000400007c02 */ /* 0x000fce0008000f00 */
.L_x_188:
[----:B--2---:R2:W3:Y:S02]  /*ab40*/  SYNCS.PHASECHK.TRANS64.TRYWAIT P0, [R0+URZ+0xa0], R3 ;  /* 0x0000a003000075a7 */ /* 0x0044e400080011ff */
[----:B---3--:R-:W-:Y:S05]  /*ab50*/  @!P0 NANOSLEEP.SYNCS 0x989680 ;  /* 0x009896800000895d */ /* 0x008fea0003900000 */
[----:B------:R-:W3:Y:S02]  /*ab60*/  @!P0 SYNCS.PHASECHK.TRANS64 P0, [R0+URZ+0xa0], R3 ;  /* 0x0000a003000085a7 */ /* 0x000ee400080010ff */
[----:B---3--:R-:W-:Y:S05]  /*ab70*/  @!P0 BRA `(.L_x_188) ;  /* 0xfffffffc00f08947 */ /* 0x008fea000383ffff */
[----:B------:R-:W-:Y:S05]  /*ab80*/  BRA `(.L_x_52) ;  /* 0xffffff8000a07947 */ /* 0x000fea000383ffff */
.L_x_60:
[----:B-1----:R1:W2:Y:S02]  /*ab90*/  SYNCS.PHASECHK.TRANS64.TRYWAIT P1, [R0+URZ+0x90], R5 ;  /* 0x00009005000075a7 */ /* 0x0022a400080211ff */
[----:B--2---:R-:W-:Y:S05]  /*aba0*/  @!P1 NANOSLEEP.SYNCS 0x989680 ;  /* 0x009896800000995d */ /* 0x004fea0003900000 */
[----:B------:R-:W2:Y:S02]  /*abb0*/  @!P1 SYNCS.PHASECHK.TRANS64 P1, [R0+URZ+0x90], R5 ;  /* 0x00009005000095a7 */ /* 0x000ea400080210ff */
[----:B--2---:R-:W-:Y:S05]  /*abc0*/  @!P1 BRA `(.L_x_60) ;  /* 0xfffffffc00f09947 */ /* 0x004fea000383ffff */
[----:B------:R-:W-:Y:S05]  /*abd0*/  BRA `(.L_x_189) ;  /* 0xffffff8800187947 */ /* 0x000fea000383ffff */
.L_x_61:
[----:B------:R-:W-:-:S07]  /*abe0*/  MOV R3, UR31 ;  /* 0x0000001f00037c02 */ /* 0x000fce0008000f00 */
.L_x_190:
[----:B-1----:R1:W2:Y:S02]  /*abf0*/  SYNCS.PHASECHK.TRANS64.TRYWAIT P0, [R3+URZ+0xd0], R0 ;  /* 0x0000d000030075a7 */ /* 0x0022a400080011ff */
[----:B--2---:R-:W-:Y:S05]  /*ac00*/  @!P0 NANOSLEEP.SYNCS 0x989680 ;  /* 0x009896800000895d */ /* 0x004fea0003900000 */
[----:B------:R-:W2:Y:S02]  /*ac10*/  @!P0 SYNCS.PHASECHK.TRANS64 P0, [R3+URZ+0xd0], R0 ;  /* 0x0000d000030085a7 */ /* 0x000ea400080010ff */
[----:B--2---:R-:W-:Y:S05]  /*ac20*/  @!P0 BRA `(.L_x_190) ;  /* 0xfffffffc00f08947 */ /* 0x004fea000383ffff */
[----:B------:R-:W-:Y:S05]  /*ac30*/  BRA `(.L_x_191) ;  /* 0xffffff8800687947 */ /* 0x000fea000383ffff */
.L_x_64:
[----:B------:R-:W-:Y:S07]  /*ac40*/  MOV R0, UR5 ;  /* 0x0000000500007c02 */ /* 0x000fee0008000f00 */
.L_x_192:
[----:B-1----:R1:W2:Y:S02]  /*ac50*/  SYNCS.PHASECHK.TRANS64.TRYWAIT P0, [R0+URZ], R3 ;  /* 0x00000003000075a7 */ /* 0x0022a400080011ff */
[----:B--2---:R-:W-:Y:S05]  /*ac60*/  @!P0 NANOSLEEP.SYNCS 0x989680 ;  /* 0x009896800000895d */ /* 0x004fea0003900000 */
[----:B------:R-:W2:Y:S02]  /*ac70*/  @!P0 SYNCS.PHASECHK.TRANS64 P0, [R0+URZ], R3 ;  /* 0x00000003000085a7 */ /* 0x000ea400080010ff */
[----:B--2---:R-:W-:Y:S05]  /*ac80*/  @!P0 BRA `(.L_x_192) ;  /* 0xfffffffc00f08947 */ /* 0x004fea000383ffff */
[----:B------:R-:W-:Y:S05]  /*ac90*/  BRA `(.L_x_63) ;  /* 0xffffff8800847947 */ /* 0x000fea000383ffff */
.L_x_67:
[----:B------:R-:W-:-:S07]  /*aca0*/  MOV R0, UR4 ;  /* 0x0000000400007c02 */ /* 0x000fce0008000f00 */
.L_x_193:
[----:B--2---:R2:W4:Y:S02]  /*acb0*/  SYNCS.PHASECHK.TRANS64.TRYWAIT P0, [R0+URZ], R3 ;  /* 0x00000003000075a7 */ /* 0x00452400080011ff */
[----:B----4-:R-:W-:Y:S05]  /*acc0*/  @!P0 NANOSLEEP.SYNCS 0x989680 ;  /* 0x009896800000895d */ /* 0x010fea0003900000 */
[----:B------:R-:W4:Y:S02]  /*acd0*/  @!P0 SYNCS.PHASECHK.TRANS64 P0, [R0+URZ], R3 ;  /* 0x00000003000085a7 */ /* 0x000f2400080010ff */
[----:B----4-:R-:W-:Y:S05]  /*ace0*/  @!P0 BRA `(.L_x_193) ;  /* 0xfffffffc00f08947 */ /* 0x010fea000383ffff */
[----:B------:R-:W-:Y:S05]  /*acf0*/  BRA `(.L_x_194) ;  /* 0xffffff8c00607947 */ /* 0x000fea000383ffff */
.L_x_68:
[----:B------:R-:W-:-:S07]  /*ad00*/  MOV R0, UR5 ;  /* 0x0000000500007c02 */ /* 0x000fce0008000f00 */
.L_x_195:
[----:B-1----:R1:W2:Y:S02]  /*ad10*/  SYNCS.PHASECHK.TRANS64.TRYWAIT P0, [R0+URZ], R3 ;  /* 0x00000003000075a7 */ /* 0x0022a400080011ff */
[----:B--2---:R-:W-:Y:S05]  /*ad20*/  @!P0 NANOSLEEP.SYNCS 0x989680 ;  /* 0x009896800000895d */ /* 0x004fea0003900000 */
[----:B------:R-:W2:Y:S02]  /*ad30*/  @!P0 SYNCS.PHASECHK.TRANS64 P0, [R0+URZ], R3 ;  /* 0x00000003000085a7 */ /* 0x000ea400080010ff */
[----:B--2---:R-:W-:Y:S05]  /*ad40*/  @!P0 BRA `(.L_x_195) ;  /* 0xfffffffc00f08947 */ /* 0x004fea000383ffff */
[----:B------:R-:W-:Y:S05]  /*ad50*/  BRA `(.L_x_196) ;  /* 0xffffff8c006c7947 */ /* 0x000fea000383ffff */
.L_x_69:
[----:B------:R-:W-:-:S07]  /*ad60*/  MOV R0, UR5 ;  /* 0x0000000500007c02 */ /* 0x000fce0008000f00 */
.L_x_197:
[----:B-1----:R1:W2:Y:S02]  /*ad70*/  SYNCS.PHASECHK.TRANS64.TRYWAIT P0, [R0+URZ], R3 ;  /* 0x00000003000075a7 */ /* 0x0022a400080011ff */
[----:B--2---:R-:W-:Y:S05]  /*ad80*/  @!P0 NANOSLEEP.SYNCS 0x989680 ;  /* 0x009896800000895d */ /* 0x004fea0003900000 */
[----:B------:R-:W2:Y:S02]  /*ad90*/  @!P0 SYNCS.PHASECHK.TRANS64 P0, [R0+URZ], R3 ;  /* 0x00000003000085a7 */ /* 0x000ea400080010ff */
[----:B--2---:R-:W-:Y:S05]  /*ada0*/  @!P0 BRA `(.L_x_197) ;  /* 0xfffffffc00f08947 */ /* 0x004fea000383ffff */
[----:B------:R-:W-:Y:S05]  /*adb0*/  BRA `(.L_x_198) ;  /* 0xffffff8c00787947 */ /* 0x000fea000383ffff */
.L_x_70:
[----:B------:R-:W-:-:S07]  /*adc0*/  MOV R0, UR4 ;  /* 0x0000000400007c02 */ /* 0x000fce0008000f00 */
.L_x_199:
[----:B-1----:R1:W2:Y:S02]  /*add0*/  SYNCS.PHASECHK.TRANS64.TRYWAIT P0, [R0+URZ], R3 ;  /* 0x00000003000075a7 */ /* 0x0022a400080011ff */
[----:B--2---:R-:W-:Y:S05]  /*ade0*/  @!P0 NANOSLEEP.SYNCS 0x989680 ;  /* 0x009896800000895d */ /* 0x004fea0003900000 */
[----:B------:R-:W2:Y:S02]  /*adf0*/  @!P0 SYNCS.PHASECHK.TRANS64 P0, [R0+URZ], R3 ;  /* 0x00000003000085a7 */ /* 0x000ea400080010ff */
[----:B--2---:R-:W-:Y:S05]  /*ae00*/  @!P0 BRA `(.L_x_199) ;  /* 0xfffffffc00f08947 */ /* 0x004fea000383ffff */
[----:B------:R-:W-:Y:S05]  /*ae10*/  BRA `(.L_x_200) ;  /* 0xffffff8c00847947 */ /* 0x000fea000383ffff */
.L_x_75:
[----:B-1----:R1:W2:Y:S02]  /*ae20*/  SYNCS.PHASECHK.TRANS64.TRYWAIT P0, [R8+URZ+0x90], R5 ;  /* 0x00009005080075a7 */ /* 0x0022a400080011ff */
[----:B--2---:R-:W-:Y:S05]  /*ae30*/  @!P0 NANOSLEEP.SYNCS 0x989680 ;  /* 0x009896800000895d */ /* 0x004fea0003900000 */
[----:B------:R-:W2:Y:S02]  /*ae40*/  @!P0 SYNCS.PHASECHK.TRANS64 P0, [R8+URZ+0x90], R5 ;  /* 0x00009005080085a7 */ /* 0x000ea400080010ff */
[----:B--2---:R-:W-:Y:S05]  /*ae50*/  @!P0 BRA `(.L_x_75) ;  /* 0xfffffffc00f08947 */ /* 0x004fea000383ffff */
[----:B------:R-:W-:Y:S05]  /*ae60*/  BRA `(.L_x_201) ;  /* 0xffffff9000c47947 */ /* 0x000fea000383ffff */
.L_x_78:
[----:B------:R-:W-:Y:S07]  /*ae70*/  MOV R0, UR21 ;  /* 0x0000001500007c02 */ /* 0x000fee0008000f00 */
.L_x_202:
[----:B-1----:R1:W2:Y:S02]  /*ae80*/  SYNCS.PHASECHK.TRANS64.TRYWAIT P1, [R0+URZ+0x88], R7 ;  /* 0x00008807000075a7 */ /* 0x0022a400080211ff */
[----:B--2---:R-:W-:Y:S05]  /*ae90*/  @!P1 NANOSLEEP.SYNCS 0x989680 ;  /* 0x009896800000995d */ /* 0x004fea0003900000 */
[----:B------:R-:W2:Y:S02]  /*aea0*/  @!P1 SYNCS.PHASECHK.TRANS64 P1, [R0+URZ+0x88], R7 ;  /* 0x00008807000095a7 */ /* 0x000ea400080210ff */
[----:B--2---:R-:W-:Y:S05]  /*aeb0*/  @!P1 BRA `(.L_x_202) ;  /* 0xfffffffc00f09947 */ /* 0x004fea000383ffff */
[----:B------:R-:W-:Y:S05]  /*aec0*/  BRA `(.L_x_77) ;  /* 0xffffff9800447947 */ /* 0x000fea000383ffff */
.L_x_81:
[----:B-1----:R-:W-:Y:S07]  /*aed0*/  MOV R0, UR21 ;  /* 0x0000001500007c02 */ /* 0x002fee0008000f00 */
.L_x_203:
[----:B-1----:R1:W2:Y:S02]  /*aee0*/  SYNCS.PHASECHK.TRANS64.TRYWAIT P0, [R0+URZ+0x60], R5 ;  /* 0x00006005000075a7 */ /* 0x0022a400080011ff */
[----:B--2---:R-:W-:Y:S05]  /*aef0*/  @!P0 NANOSLEEP.SYNCS 0x989680 ;  /* 0x009896800000895d */ /* 0x004fea0003900000 */
[----:B------:R-:W2:Y:S02]  /*af00*/  @!P0 SYNCS.PHASECHK.TRANS64 P0, [R0+URZ+0x60], R5 ;  /* 0x00006005000085a7 */ /* 0x000ea400080010ff */
[----:B--2---:R-:W-:Y:S05]  /*af10*/  @!P0 BRA `(.L_x_203) ;  /* 0xfffffffc00f08947 */ /* 0x004fea000383ffff */
[----:B------:R-:W-:Y:S05]  /*af20*/  BRA `(.L_x_204) ;  /* 0xffffff98009c7947 */ /* 0x000fea000383ffff */
.L_x_82:
[----:B------:R-:W-:Y:S07]  /*af30*/  MOV R0, UR21 ;  /* 0x0000001500007c02 */ /* 0x000fee0008000f00 */
.L_x_205:
[----:B-1----:R1:W2:Y:S02]  /*af40*/  SYNCS.PHASECHK.TRANS64.TRYWAIT P0, [R0+URZ+0x68], R5 ;  /* 0x00006805000075a7 */ /* 0x0022a400080011ff */
[----:B--2---:R-:W-:Y:S05]  /*af50*/  @!P0 NANOSLEEP.SYNCS 0x989680 ;  /* 0x009896800000895d */ /* 0x004fea0003900000 */
[----:B------:R-:W2:Y:S02]  /*af60*/  @!P0 SYNCS.PHASECHK.TRANS64 P0, [R0+URZ+0x68], R5 ;  /* 0x00006805000085a7 */ /* 0x000ea400080010ff */
[----:B--2---:R-:W-:Y:S05]  /*af70*/  @!P0 BRA `(.L_x_205) ;  /* 0xfffffffc00f08947 */ /* 0x004fea000383ffff */
[----:B------:R-:W-:Y:S05]  /*af80*/  BRA `(.L_x_206) ;  /* 0xffffff9800d87947 */ /* 0x000fea000383ffff */
.L_x_83:
[----:B------:R-:W-:Y:S07]  /*af90*/  MOV R0, UR21 ;  /* 0x0000001500007c02 */ /* 0x000fee0008000f00 */
.L_x_207:
[----:B-1----:R1:W2:Y:S02]  /*afa0*/  SYNCS.PHASECHK.TRANS64.TRYWAIT P0, [R0+URZ+0x70], R5 ;  /* 0x00007005000075a7 */ /* 0x0022a400080011ff */
[----:B--2---:R-:W-:Y:S05]  /*afb0*/  @!P0 NANOSLEEP.SYNCS 0x989680 ;  /* 0x009896800000895d */ /* 0x004fea0003900000 */
[----:B------:R-:W2:Y:S02]  /*afc0*/  @!P0 SYNCS.PHASECHK.TRANS64 P0, [R0+URZ+0x70], R5 ;  /* 0x00007005000085a7 */ /* 0x000ea400080010ff */
[----:B--2---:R-:W-:Y:S05]  /*afd0*/  @!P0 BRA `(.L_x_207) ;  /* 0xfffffffc00f08947 */ /* 0x004fea000383ffff */
[----:B------:R-:W-:Y:S05]  /*afe0*/  BRA `(.L_x_208) ;  /* 0xffffff9c00187947 */ /* 0x000fea000383ffff */
.L_x_84:
[----:B------:R-:W-:Y:S07]  /*aff0*/  MOV R0, UR21 ;  /* 0x0000001500007c02 */ /* 0x000fee0008000f00 */
.L_x_209:
[----:B-1----:R1:W2:Y:S02]  /*b000*/  SYNCS.PHASECHK.TRANS64.TRYWAIT P0, [R0+URZ+0x78], R5 ;  /* 0x00007805000075a7 */ /* 0x0022a400080011ff */
[----:B--2---:R-:W-:Y:S05]  /*b010*/  @!P0 NANOSLEEP.SYNCS 0x989680 ;  /* 0x009896800000895d */ /* 0x004fea0003900000 */
[----:B------:R-:W2:Y:S02]  /*b020*/  @!P0 SYNCS.PHASECHK.TRANS64 P0, [R0+URZ+0x78], R5 ;  /* 0x00007805000085a7 */ /* 0x000ea400080010ff */
[----:B--2---:R-:W-:Y:S05]  /*b030*/  @!P0 BRA `(.L_x_209) ;  /* 0xfffffffc00f08947 */ /* 0x004fea000383ffff */
[----:B------:R-:W-:Y:S05]  /*b040*/  BRA `(.L_x_210) ;  /* 0xffffff9c005c7947 */ /* 0x000fea000383ffff */
.L_x_85:
[----:B------:R-:W-:Y:S07]  /*b050*/  MOV R7, UR21 ;  /* 0x0000001500077c02 */ /* 0x000fee0008000f00 */
.L_x_211:
[----:B-1----:R1:W2:Y:S02]  /*b060*/  SYNCS.PHASECHK.TRANS64.TRYWAIT P0, [R7+URZ+0x60], R4 ;  /* 0x00006004070075a7 */ /* 0x0022a400080011ff */
[----:B--2---:R-:W-:Y:S05]  /*b070*/  @!P0 NANOSLEEP.SYNCS 0x989680 ;  /* 0x009896800000895d */ /* 0x004fea0003900000 */
[----:B------:R-:W2:Y:S02]  /*b080*/  @!P0 SYNCS.PHASECHK.TRANS64 P0, [R7+URZ+0x60], R4 ;  /* 0x00006004070085a7 */ /* 0x000ea400080010ff */
[----:B--2---:R-:W-:Y:S05]  /*b090*/  @!P0 BRA `(.L_x_211) ;  /* 0xfffffffc00f08947 */ /* 0x004fea000383ffff */
[----:B------:R-:W-:Y:S05]  /*b0a0*/  BRA `(.L_x_212) ;  /* 0xffffff9c00a47947 */ /* 0x000fea000383ffff */
.L_x_86:
[----:B------:R-:W-:Y:S07]  /*b0b0*/  MOV R7, UR21 ;  /* 0x0000001500077c02 */ /* 0x000fee0008000f00 */
.L_x_213:
[----:B-1----:R1:W2:Y:S02]  /*b0c0*/  SYNCS.PHASECHK.TRANS64.TRYWAIT P0, [R7+URZ+0x68], R4 ;  /* 0x00006804070075a7 */ /* 0x0022a400080011ff */
[----:B--2---:R-:W-:Y:S05]  /*b0d0*/  @!P0 NANOSLEEP.SYNCS 0x989680 ;  /* 0x009896800000895d */ /* 0x004fea0003900000 */
[----:B------:R-:W2:Y:S02]  /*b0e0*/  @!P0 SYNCS.PHASECHK.TRANS64 P0, [R7+URZ+0x68], R4 ;  /* 0x00006804070085a7 */ /* 0x000ea400080010ff */
[----:B--2---:R-:W-:Y:S05]  /*b0f0*/  @!P0 BRA `(.L_x_213) ;  /* 0xfffffffc00f08947 */ /* 0x004fea000383ffff */
[----:B------:R-:W-:Y:S05]  /*b100*/  BRA `(.L_x_214) ;  /* 0xffffff9c00ec7947 */ /* 0x000fea000383ffff */
.L_x_87:
[----:B------:R-:W-:Y:S07]  /*b110*/  MOV R7, UR21 ;  /* 0x0000001500077c02 */ /* 0x000fee0008000f00 */
.L_x_215:
[----:B-1----:R1:W2:Y:S02]  /*b120*/  SYNCS.PHASECHK.TRANS64.TRYWAIT P0, [R7+URZ+0x70], R4 ;  /* 0x00007004070075a7 */ /* 0x0022a400080011ff */
[----:B--2---:R-:W-:Y:S05]  /*b130*/  @!P0 NANOSLEEP.SYNCS 0x989680 ;  /* 0x009896800000895d */ /* 0x004fea0003900000 */
[----:B------:R-:W2:Y:S02]  /*b140*/  @!P0 SYNCS.PHASECHK.TRANS64 P0, [R7+URZ+0x70], R4 ;  /* 0x00007004070085a7 */ /* 0x000ea400080010ff */
[----:B--2---:R-:W-:Y:S05]  /*b150*/  @!P0 BRA `(.L_x_215) ;  /* 0xfffffffc00f08947 */ /* 0x004fea000383ffff */
[----:B------:R-:W-:Y:S05]  /*b160*/  BRA `(.L_x_216) ;  /* 0xffffffa000347947 */ /* 0x000fea000383ffff */
.L_x_88:
[----:B------:R-:W-:Y:S07]  /*b170*/  MOV R7, UR21 ;  /* 0x0000001500077c02 */ /* 0x000fee0008000f00 */
.L_x_217:
[----:B-1----:R1:W2:Y:S02]  /*b180*/  SYNCS.PHASECHK.TRANS64.TRYWAIT P0, [R7+URZ+0x78], R4 ;  /* 0x00007804070075a7 */ /* 0x0022a400080011ff */
[----:B--2---:R-:W-:Y:S05]  /*b190*/  @!P0 NANOSLEEP.SYNCS 0x989680 ;  /* 0x009896800000895d */ /* 0x004fea0003900000 */
[----:B------:R-:W2:Y:S02]  /*b1a0*/  @!P0 SYNCS.PHASECHK.TRANS64 P0, [R7+URZ+0x78], R4 ;  /* 0x00007804070085a7 */ /* 0x000ea400080010ff */
[----:B--2---:R-:W-:Y:S05]  /*b1b0*/  @!P0 BRA `(.L_x_217) ;  /* 0xfffffffc00f08947 */ /* 0x004fea000383ffff */
[----:B------:R-:W-:Y:S05]  /*b1c0*/  BRA `(.L_x_218) ;  /* 0xffffffa000807947 */ /* 0x000fea000383ffff */
.L_x_90:
[----:B------:R-:W-:-:S07]  /*b1d0*/  MOV R0, UR21 ;  /* 0x0000001500007c02 */ /* 0x000fce0008000f00 */
.L_x_219:
[----:B--2---:R2:W4:Y:S02]  /*b1e0*/  SYNCS.PHASECHK.TRANS64.TRYWAIT P0, [R0+URZ+0x60], R5 ;  /* 0x00006005000075a7 */ /* 0x00452400080011ff */
[----:B----4-:R-:W-:Y:S05]  /*b1f0*/  @!P0 NANOSLEEP.SYNCS 0x989680 ;  /* 0x009896800000895d */ /* 0x010fea0003900000 */
[----:B------:R-:W4:Y:S02]  /*b200*/  @!P0 SYNCS.PHASECHK.TRANS64 P0, [R0+URZ+0x60], R5 ;  /* 0x00006005000085a7 */ /* 0x000f2400080010ff */
[----:B----4-:R-:W-:Y:S05]  /*b210*/  @!P0 BRA `(.L_x_219) ;  /* 0xfffffffc00f08947 */ /* 0x010fea000383ffff */
[----:B------:R-:W-:Y:S05]  /*b220*/  BRA `(.L_x_220) ;  /* 0xffffffa000f07947 */ /* 0x000fea000383ffff */
.L_x_91:
[----:B--2---:R-:W-:-:S07]  /*b230*/  MOV R0, UR21 ;  /* 0x0000001500007c02 */ /* 0x004fce0008000f00 */
.L_x_221:
[----:B--2---:R2:W4:Y:S02]  /*b240*/  SYNCS.PHASECHK.TRANS64.TRYWAIT P0, [R0+URZ+0x68], R5 ;  /* 0x00006805000075a7 */ /* 0x00452400080011ff */
[----:B----4-:R-:W-:Y:S05]  /*b250*/  @!P0 NANOSLEEP.SYNCS 0x989680 ;  /* 0x009896800000895d */ /* 0x010fea0003900000 */
[----:B------:R-:W4:Y:S02]  /*b260*/  @!P0 SYNCS.PHASECHK.TRANS64 P0, [R0+URZ+0x68], R5 ;  /* 0x00006805000085a7 */ /* 0x000f2400080010ff */
[----:B----4-:R-:W-:Y:S05]  /*b270*/  @!P0 BRA `(.L_x_221) ;  /* 0xfffffffc00f08947 */ /* 0x010fea000383ffff */
[----:B------:R-:W-:Y:S05]  /*b280*/  BRA `(.L_x_222) ;  /* 0xffffffa000e07947 */ /* 0x000fea000383ffff */
.L_x_92:
[----:B------:R-:W-:-:S07]  /*b290*/  MOV R2, UR21 ;  /* 0x0000001500027c02 */ /* 0x000fce0008000f00 */
.L_x_223:
[----:B--2---:R2:W4:Y:S02]  /*b2a0*/  SYNCS.PHASECHK.TRANS64.TRYWAIT P0, [R2+URZ+0x70], R5 ;  /* 0x00007005020075a7 */ /* 0x00452400080011ff */
[----:B----4-:R-:W-:Y:S05]  /*b2b0*/  @!P0 NANOSLEEP.SYNCS 0x989680 ;  /* 0x009896800000895d */ /* 0x010fea0003900000 */
[----:B------:R-:W4:Y:S02]  /*b2c0*/  @!P0 SYNCS.PHASECHK.TRANS64 P0, [R2+URZ+0x70], R5 ;  /* 0x00007005020085a7 */ /* 0x000f2400080010ff */
[----:B----4-:R-:W-:Y:S05]  /*b2d0*/  @!P0 BRA `(.L_x_223) ;  /* 0xfffffffc00f08947 */ /* 0x010fea000383ffff */
[----:B------:R-:W-:Y:S05]  /*b2e0*/  BRA `(.L_x_224) ;  /* 0xffffffa000d47947 */ /* 0x000fea000383ffff */
.L_x_94:
[----:B-1----:R1:W2:Y:S02]  /*b2f0*/  SYNCS.PHASECHK.TRANS64.TRYWAIT P0, [R3+URZ+0x90], R0 ;  /* 0x00009000030075a7 */ /* 0x0022a400080011ff */
[----:B--2---:R-:W-:Y:S05]  /*b300*/  @!P0 NANOSLEEP.SYNCS 0x989680 ;  /* 0x009896800000895d */ /* 0x004fea0003900000 */
[----:B------:R-:W2:Y:S02]  /*b310*/  @!P0 SYNCS.PHASECHK.TRANS64 P0, [R3+URZ+0x90], R0 ;  /* 0x00009000030085a7 */ /* 0x000ea400080010ff */
[----:B--2---:R-:W-:Y:S05]  /*b320*/  @!P0 BRA `(.L_x_94) ;  /* 0xfffffffc00f08947 */ /* 0x004fea000383ffff */
[----:B------:R-:W-:Y:S05]  /*b330*/  BRA `(.L_x_225) ;  /* 0xffffffa400ac7947 */ /* 0x000fea000383ffff */
.L_x_105:
[----:B-1----:R-:W-:Y:S04]  /*b340*/  MOV R0, UR43 ;  /* 0x0000002b00007c02 */ /* 0x002fe80008000f00 */
[----:B------:R1:W2:Y:S03]  /*b350*/  SYNCS.PHASECHK.TRANS64.TRYWAIT P1, [R0+URZ+0x40], R3 ;  /* 0x00004003000075a7 */ /* 0x0002a600080211ff */
[----:B--2---:R-:W-:Y:S05]  /*b360*/  @!P1 NANOSLEEP.SYNCS 0x989680 ;  /* 0x009896800000995d */ /* 0x004fea0003900000 */
[----:B------:R-:W2:Y:S02]  /*b370*/  @!P1 SYNCS.PHASECHK.TRANS64 P1, [R0+URZ+0x40], R3 ;  /* 0x00004003000095a7 */ /* 0x000ea400080210ff */
[----:B--2---:R-:W-:Y:S05]  /*b380*/  @!P1 BRA `(.L_x_105) ;  /* 0xfffffffc00ec9947 */ /* 0x004fea000383ffff */
[----:B------:R-:W-:Y:S05]  /*b390*/  BRA `(.L_x_104) ;  /* 0xffffffb400487947 */ /* 0x000fea000383ffff */
.L_x_107:
[----:B-1----:R1:W4:Y:S02]  /*b3a0*/  SYNCS.PHASECHK.TRANS64.TRYWAIT P0, [R85+URZ+0xb0], R2 ;  /* 0x0000b002550075a7 */ /* 0x00232400080011ff */
[----:B----4-:R-:W-:Y:S05]  /*b3b0*/  @!P0 NANOSLEEP.SYNCS 0x989680 ;  /* 0x009896800000895d */ /* 0x010fea0003900000 */
[----:B------:R-:W4:Y:S02]  /*b3c0*/  @!P0 SYNCS.PHASECHK.TRANS64 P0, [R85+URZ+0xb0], R2 ;  /* 0x0000b002550085a7 */ /* 0x000f2400080010ff */
[----:B----4-:R-:W-:Y:S05]  /*b3d0*/  @!P0 BRA `(.L_x_107) ;  /* 0xfffffffc00f08947 */ /* 0x010fea000383ffff */
[----:B------:R-:W-:Y:S05]  /*b3e0*/  BRA `(.L_x_106) ;  /* 0xffffffb400747947 */ /* 0x000fea000383ffff */
.L_x_116:
[----:B--2---:R2:W3:Y:S02]  /*b3f0*/  SYNCS.PHASECHK.TRANS64.TRYWAIT P0, [R3+URZ+0x40], R0 ;  /* 0x00004000030075a7 */ /* 0x0044e400080011ff */
[----:B---3--:R-:W-:Y:S05]  /*b400*/  @!P0 NANOSLEEP.SYNCS 0x989680 ;  /* 0x009896800000895d */ /* 0x008fea0003900000 */
[----:B------:R-:W3:Y:S02]  /*b410*/  @!P0 SYNCS.PHASECHK.TRANS64 P0, [R3+URZ+0x40], R0 ;  /* 0x00004000030085a7 */ /* 0x000ee400080010ff */
[----:B---3--:R-:W-:Y:S05]  /*b420*/  @!P0 BRA `(.L_x_116) ;  /* 0xfffffffc00f08947 */ /* 0x008fea000383ffff */
[----:B------:R-:W-:Y:S05]  /*b430*/  BRA `(.L_x_115) ;  /* 0xffffffbc00187947 */ /* 0x000fea000383ffff */
.L_x_124:
[----:B--2---:R2:W3:Y:S02]  /*b440*/  SYNCS.PHASECHK.TRANS64.TRYWAIT P0, [R20+URZ+0x40], R5 ;  /* 0x00004005140075a7 */ /* 0x0044e400080011ff */
[----:B---3--:R-:W-:Y:S05]  /*b450*/  @!P0 NANOSLEEP.SYNCS 0x989680 ;  /* 0x009896800000895d */ /* 0x008fea0003900000 */
[----:B------:R-:W3:Y:S02]  /*b460*/  @!P0 SYNCS.PHASECHK.TRANS64 P0, [R20+URZ+0x40], R5 ;  /* 0x00004005140085a7 */ /* 0x000ee400080010ff */
[----:B---3--:R-:W-:Y:S05]  /*b470*/  @!P0 BRA `(.L_x_124) ;  /* 0xfffffffc00f08947 */ /* 0x008fea000383ffff */
[----:B------:R-:W-:Y:S05]  /*b480*/  BRA `(.L_x_123) ;  /* 0xffffffc000dc7947 */ /* 0x000fea000383ffff */
.L_x_132:
[----:B--2---:R2:W3:Y:S02]  /*b490*/  SYNCS.PHASECHK.TRANS64.TRYWAIT P0, [R20+URZ+0x40], R5 ;  /* 0x00004005140075a7 */ /* 0x0044e400080011ff */
[----:B---3--:R-:W-:Y:S05]  /*b4a0*/  @!P0 NANOSLEEP.SYNCS 0x989680 ;  /* 0x009896800000895d */ /* 0x008fea0003900000 */
[----:B------:R-:W3:Y:S02]  /*b4b0*/  @!P0 SYNCS.PHASECHK.TRANS64 P0, [R20+URZ+0x40], R5 ;  /* 0x00004005140085a7 */ /* 0x000ee400080010ff */
[----:B---3--:R-:W-:Y:S05]  /*b4c0*/  @!P0 BRA `(.L_x_132) ;  /* 0xfffffffc00f08947 */ /* 0x008fea000383ffff */
[----:B------:R-:W-:Y:S05]  /*b4d0*/  BRA `(.L_x_131) ;  /* 0xffffffc800a07947 */ /* 0x000fea000383ffff */
.L_x_140:
[----:B--2---:R2:W3:Y:S02]  /*b4e0*/  SYNCS.PHASECHK.TRANS64.TRYWAIT P0, [R20+URZ+0x40], R5 ;  /* 0x00004005140075a7 */ /* 0x0044e400080011ff */
[----:B---3--:R-:W-:Y:S05]  /*b4f0*/  @!P0 NANOSLEEP.SYNCS 0x989680 ;  /* 0x009896800000895d */ /* 0x008fea0003900000 */
[----:B------:R-:W3:Y:S02]  /*b500*/  @!P0 SYNCS.PHASECHK.TRANS64 P0, [R20+URZ+0x40], R5 ;  /* 0x00004005140085a7 */ /* 0x000ee400080010ff */
[----:B---3--:R-:W-:Y:S05]  /*b510*/  @!P0 BRA `(.L_x_140) ;  /* 0xfffffffc00f08947 */ /* 0x008fea000383ffff */
[----:B------:R-:W-:Y:S05]  /*b520*/  BRA `(.L_x_139) ;  /* 0xffffffd000707947 */ /* 0x000fea000383ffff */
.L_x_148:
[----:B--2---:R2:W3:Y:S02]  /*b530*/  SYNCS.PHASECHK.TRANS64.TRYWAIT P0, [R20+URZ+0x40], R5 ;  /* 0x00004005140075a7 */ /* 0x0044e400080011ff */
[----:B---3--:R-:W-:Y:S05]  /*b540*/  @!P0 NANOSLEEP.SYNCS 0x989680 ;  /* 0x009896800000895d */ /* 0x008fea0003900000 */
[----:B------:R-:W3:Y:S02]  /*b550*/  @!P0 SYNCS.PHASECHK.TRANS64 P0, [R20+URZ+0x40], R5 ;  /* 0x00004005140085a7 */ /* 0x000ee400080010ff */
[----:B---3--:R-:W-:Y:S05]  /*b560*/  @!P0 BRA `(.L_x_148) ;  /* 0xfffffffc00f08947 */ /* 0x008fea000383ffff */
[----:B------:R-:W-:Y:S05]  /*b570*/  BRA `(.L_x_147) ;  /* 0xffffffd800507947 */ /* 0x000fea000383ffff */
.L_x_156:
[----:B--2---:R2:W3:Y:S02]  /*b580*/  SYNCS.PHASECHK.TRANS64.TRYWAIT P0, [R20+URZ+0x40], R5 ;  /* 0x00004005140075a7 */ /* 0x0044e400080011ff */
[----:B---3--:R-:W-:Y:S05]  /*b590*/  @!P0 NANOSLEEP.SYNCS 0x989680 ;  /* 0x009896800000895d */ /* 0x008fea0003900000 */
[----:B------:R-:W3:Y:S02]  /*b5a0*/  @!P0 SYNCS.PHASECHK.TRANS64 P0, [R20+URZ+0x40], R5 ;  /* 0x00004005140085a7 */ /* 0x000ee400080010ff */
[----:B---3--:R-:W-:Y:S05]  /*b5b0*/  @!P0 BRA `(.L_x_156) ;  /* 0xfffffffc00f08947 */ /* 0x008fea000383ffff */
[----:B------:R-:W-:Y:S05]  /*b5c0*/  BRA `(.L_x_155) ;  /* 0xffffffe000247947 */ /* 0x000fea000383ffff */
.L_x_164:
[----:B--2---:R2:W3:Y:S02]  /*b5d0*/  SYNCS.PHASECHK.TRANS64.TRYWAIT P0, [R20+URZ+0x40], R3 ;  /* 0x00004003140075a7 */ /* 0x0044e400080011ff */
[----:B---3--:R-:W-:Y:S05]  /*b5e0*/  @!P0 NANOSLEEP.SYNCS 0x989680 ;  /* 0x009896800000895d */ /* 0x008fea0003900000 */
[----:B------:R-:W3:Y:S02]  /*b5f0*/  @!P0 SYNCS.PHASECHK.TRANS64 P0, [R20+URZ+0x40], R3 ;  /* 0x00004003140085a7 */ /* 0x000ee400080010ff */
[----:B---3--:R-:W-:Y:S05]  /*b600*/  @!P0 BRA `(.L_x_164) ;  /* 0xfffffffc00f08947 */ /* 0x008fea000383ffff */
[----:B------:R-:W-:Y:S05]  /*b610*/  BRA `(.L_x_163) ;  /* 0xffffffe400f87947 */ /* 0x000fea000383ffff */
        .weak           $__internal_0_$__cuda_sm10x_tcgen05_guardrail_trap_col_being_dealloced_not_returned_by_alloc
        .type           $__internal_0_$__cuda_sm10x_tcgen05_guardrail_trap_col_being_dealloced_not_returned_by_alloc,@function
        .size           $__internal_0_$__cuda_sm10x_tcgen05_guardrail_trap_col_being_dealloced_not_returned_by_alloc,($__internal_1_$__cuda_sm10x_tcgen05_guardrail_trap_phase_invalid_during_alloc - $__internal_0_$__cuda_sm10x_tcgen05_guardrail_trap_col_being_dealloced_not_returned_by_alloc)
$__internal_0_$__cuda_sm10x_tcgen05_guardrail_trap_col_being_dealloced_not_returned_by_alloc:
[----:B------:R-:W-:Y:S05]  /*b620*/  BPT.TRAP 0x1 ;  /* 0x000000040000795c */ /* 0x000fea0000300000 */
[----:B------:R-:W-:-:S04]  /*b630*/  HFMA2 R3, -RZ, RZ, 0, 0 ;  /* 0x00000000ff037431 */ /* 0x000fc800000001ff */
[----:B------:R-:W-:Y:S05]  /*b640*/  RET.REL.NODEC R2 `(_ZN7cutlass13device_kernelINS_4gemm6kernel13GemmUniversalIN4cute5tupleIJiiiiEEENS1_10collective13CollectiveMmaINS1_35MainloopSm100TmaUmmaWarpSpecializedILi4ELi2ELi4ENS5_IJNS4_1CILi4EEENSA_ILi1EEESC_EEEEENS5_IJNSA_ILi64EEENSA_ILi256EEENSA_ILi32EEEEEEfNS5_IJlSC_lEEEfSJ_NS4_8TiledMMAINS4_8MMA_AtomIJNS4_17SM100_MMA_TF32_SSINS_10tfloat32_tESN_fLi64ELi256ELNS4_4UMMA5MajorE0ELSP_0ELNSO_7ScaleInE0ELSQ_0EEEEEENS4_6LayoutINS5_IJSC_SC_SC_EEENS5_IJNSA_ILi0EEESV_SV_EEEEENS5_IJNS4_10UnderscoreESY_SY_EEEEENS4_13SM90_TMA_LOADENS4_14ComposedLayoutINS4_7SwizzleILi3ELi4ELi3EEENS4_18smem_ptr_flag_bitsILi32EEENST_INS5_IJNSA_ILi8EEESH_EEENS5_IJSH_SC_EEEEEEEvNS4_8identityENS4_23SM90_TMA_LOAD_MULTICASTES1B_vS1C_EENS_8epilogue10collective18CollectiveEpilogueINS1F_23Sm100TmaWarpSpecializedILi4ELi2ELi16ELb1ELb0EEEJSI_NS5_IJNST_ISF_SC_EENST_ISH_SC_EEEEEfSJ_fSJ_NS1F_6fusion15FusionCallbacksIS1J_NS1N_17LinearCombinationIffffLNS_15FloatRoundStyleE2EEESI_S1M_JEEENS4_5SM1004TMEM4LOAD26SM100_TMEM_LOAD_16dp128b8xES11_S1B_NS4_17SM75_U32x4_LDSM_NENS4_14SM90_TMA_STOREES1B_NS4_17SM90_U32x4_STSM_NENS4_39AutoVectorizingCopyWithAssumedAlignmentILi128EEEEEEvvEEEEvNT_6ParamsE) ;  /* 0xffffff48026c7950 */ /* 0x000fea0003c3ffff */
        .weak           $__internal_1_$__cuda_sm10x_tcgen05_guardrail_trap_phase_invalid_during_alloc
        .type           $__internal_1_$__cuda_sm10x_tcgen05_guardrail_trap_phase_invalid_during_alloc,@function
        .size           $__internal_1_$__cuda_sm10x_tcgen05_guardrail_trap_phase_invalid_during_alloc,($__internal_2_$__cuda_sm10x_tcgen05_guardrail_trap_unallocated_columns_being_dealloced - $__internal_1_$__cuda_sm10x_tcgen05_guardrail_trap_phase_invalid_during_alloc)
$__internal_1_$__cuda_sm10x_tcgen05_guardrail_trap_phase_invalid_during_alloc:
[----:B------:R-:W-:Y:S05]  /*b650*/  BPT.TRAP 0x1 ;  /* 0x000000040000795c */ /* 0x000fea0000300000 */
[----:B------:R-:W-:-:S04]  /*b660*/  MOV R5, 0x0 ;  /* 0x0000000000057802 */ /* 0x000fc80000000f00 */
[----:B------:R-:W-:Y:S05]  /*b670*/  RET.REL.NODEC R4 `(_ZN7cutlass13device_kernelINS_4gemm6kernel13GemmUniversalIN4cute5tupleIJiiiiEEENS1_10collective13CollectiveMmaINS1_35MainloopSm100TmaUmmaWarpSpecializedILi4ELi2ELi4ENS5_IJNS4_1CILi4EEENSA_ILi1EEESC_EEEEENS5_IJNSA_ILi64EEENSA_ILi256EEENSA_ILi32EEEEEEfNS5_IJlSC_lEEEfSJ_NS4_8TiledMMAINS4_8MMA_AtomIJNS4_17SM100_MMA_TF32_SSINS_10tfloat32_tESN_fLi64ELi256ELNS4_4UMMA5MajorE0ELSP_0ELNSO_7ScaleInE0ELSQ_0EEEEEENS4_6LayoutINS5_IJSC_SC_SC_EEENS5_IJNSA_ILi0EEESV_SV_EEEEENS5_IJNS4_10UnderscoreESY_SY_EEEEENS4_13SM90_TMA_LOADENS4_14ComposedLayoutINS4_7SwizzleILi3ELi4ELi3EEENS4_18smem_ptr_flag_bitsILi32EEENST_INS5_IJNSA_ILi8EEESH_EEENS5_IJSH_SC_EEEEEEEvNS4_8identityENS4_23SM90_TMA_LOAD_MULTICASTES1B_vS1C_EENS_8epilogue10collective18CollectiveEpilogueINS1F_23Sm100TmaWarpSpecializedILi4ELi2ELi16ELb1ELb0EEEJSI_NS5_IJNST_ISF_SC_EENST_ISH_SC_EEEEEfSJ_fSJ_NS1F_6fusion15FusionCallbacksIS1J_NS1N_17LinearCombinationIffffLNS_15FloatRoundStyleE2EEESI_S1M_JEEENS4_5SM1004TMEM4LOAD26SM100_TMEM_LOAD_16dp128b8xES11_S1B_NS4_17SM75_U32x4_LDSM_NENS4_14SM90_TMA_STOREES1B_NS4_17SM90_U32x4_STSM_NENS4_39AutoVectorizingCopyWithAssumedAlignmentILi128EEEEEEvvEEEEvNT_6ParamsE) ;  /* 0xffffff4804607950 */ /* 0x000fea0003c3ffff */
        .weak           $__internal_2_$__cuda_sm10x_tcgen05_guardrail_trap_unallocated_columns_being_dealloced
        .type           $__internal_2_$__cuda_sm10x_tcgen05_guardrail_trap_unallocated_columns_being_dealloced,@function
        .size           $__internal_2_$__cuda_sm10x_tcgen05_guardrail_trap_unallocated_columns_being_dealloced,(.L_x_227 - $__internal_2_$__cuda_sm10x_tcgen05_guardrail_trap_unallocated_columns_being_dealloced)
$__internal_2_$__cuda_sm10x_tcgen05_guardrail_trap_unallocated_columns_being_dealloced:
[----:B------:R-:W-:Y:S05]  /*b680*/  BPT.TRAP 0x1 ;  /* 0x000000040000795c */ /* 0x000fea0000300000 */
[----:B------:R-:W-:-:S04]  /*b690*/  HFMA2 R3, -RZ, RZ, 0, 0 ;  /* 0x00000000ff037431 */ /* 0x000fc800000001ff */
[----:B------:R-:W-:Y:S05]  /*b6a0*/  RET.REL.NODEC R2 `(_ZN7cutlass13device_kernelINS_4gemm6kernel13GemmUniversalIN4cute5tupleIJiiiiEEENS1_10collective13CollectiveMmaINS1_35MainloopSm100TmaUmmaWarpSpecializedILi4ELi2ELi4ENS5_IJNS4_1CILi4EEENSA_ILi1EEESC_EEEEENS5_IJNSA_ILi64EEENSA_ILi256EEENSA_ILi32EEEEEEfNS5_IJlSC_lEEEfSJ_NS4_8TiledMMAINS4_8MMA_AtomIJNS4_17SM100_MMA_TF32_SSINS_10tfloat32_tESN_fLi64ELi256ELNS4_4UMMA5MajorE0ELSP_0ELNSO_7ScaleInE0ELSQ_0EEEEEENS4_6LayoutINS5_IJSC_SC_SC_EEENS5_IJNSA_ILi0EEESV_SV_EEEEENS5_IJNS4_10UnderscoreESY_SY_EEEEENS4_13SM90_TMA_LOADENS4_14ComposedLayoutINS4_7SwizzleILi3ELi4ELi3EEENS4_18smem_ptr_flag_bitsILi32EEENST_INS5_IJNSA_ILi8EEESH_EEENS5_IJSH_SC_EEEEEEEvNS4_8identityENS4_23SM90_TMA_LOAD_MULTICASTES1B_vS1C_EENS_8epilogue10collective18CollectiveEpilogueINS1F_23Sm100TmaWarpSpecializedILi4ELi2ELi16ELb1ELb0EEEJSI_NS5_IJNST_ISF_SC_EENST_ISH_SC_EEEEEfSJ_fSJ_NS1F_6fusion15FusionCallbacksIS1J_NS1N_17LinearCombinationIffffLNS_15FloatRoundStyleE2EEESI_S1M_JEEENS4_5SM1004TMEM4LOAD26SM100_TMEM_LOAD_16dp128b8xES11_S1B_NS4_17SM75_U32x4_LDSM_NENS4_14SM90_TMA_STOREES1B_NS4_17SM90_U32x4_STSM_NENS4_39AutoVectorizingCopyWithAssumedAlignmentILi128EEEEEEvvEEEEvNT_6ParamsE) ;  /* 0xffffff4802547950 */ /* 0x000fea0003c3ffff */
.L_x_226:
[----:B------:R-:W-:-:S00]  /*b6b0*/  BRA `(.L_x_226) ;  /* 0xfffffffc00fc7947 */ /* 0x000fc0000383ffff */
[----:B------:R-:W-:-:S00]  /*b6c0*/  NOP ;  /* 0x0000000000007918 */ /* 0x000fc00000000000 */
        /* <DEDUP_REMOVED lines=11> */
.L_x_227:


//--------------------- .nv.global.init           --------------------------
	.section	.nv.global.init,"aw",@progbits
.nv.global.init:
	.type		$str$27,@object
	.size		$str$27,($str$28 - $str$27)
$str$27:
        /*0000*/ 	.byte	0x28, 0x61, 0x64, 0x64, 0x72, 0x65, 0x73, 0x73, 0x20, 0x26, 0x20, 0x6d, 0x61, 0x73, 0x6b, 0x29
        /*0010*/ 	.byte	0x20, 0x3d, 0x3d, 0x20, 0x30, 0x00
	.type		$str$28,@object
	.size		$str$28,($str$26 - $str$28)
$str$28:
        /*0016*/ 	.byte	0x2f, 0x74, 0x6d, 0x70, 0x2f, 0x63, 0x75, 0x74, 0x6c, 0x61, 0x73, 0x73, 0x5f, 0x73, 0x77, 0x65
        /*0026*/ 	.byte	0x65, 0x70, 0x5f, 0x73, 0x72, 0x63, 0x2f, 0x69, 0x6e, 0x63, 0x6c, 0x75, 0x64, 0x65, 0x2f, 0x63
        /*0036*/ 	.byte	0x75, 0x74, 0x65, 0x2f, 0x70, 0x6f, 0x69, 0x6e, 0x74, 0x65, 0x72, 0x5f, 0x66, 0x6c, 0x61, 0x67
        /*0046*/ 	.byte	0x67, 0x65, 0x64, 0x2e, 0x68, 0x70, 0x70, 0x00
	.type		$str$26,@object
	.size		$str$26,($str$25 - $str$26)
$str$26:
        /*004e*/ 	.byte	0x2f, 0x74, 0x6d, 0x70, 0x2f, 0x63, 0x75, 0x74, 0x6c, 0x61, 0x73, 0x73, 0x5f, 0x73, 0x77, 0x65
        /*005e*/ 	.byte	0x65, 0x70, 0x5f, 0x73, 0x72, 0x63, 0x2f, 0x69, 0x6e, 0x63, 0x6c, 0x75, 0x64, 0x65, 0x2f, 0x63
        /*006e*/ 	.byte	0x75, 0x74, 0x65, 0x2f, 0x61, 0x74, 0x6f, 0x6d, 0x2f, 0x63, 0x6f, 0x70, 0x79, 0x5f, 0x74, 0x72
        /*007e*/ 	.byte	0x61, 0x69, 0x74, 0x73, 0x5f, 0x73, 0x6d, 0x31, 0x30, 0x30, 0x2e, 0x68, 0x70, 0x70, 0x00
	.type		$str$25,@object
	.size		$str$25,(__unnamed_1 - $str$25)
$str$25:
        /*008d*/ 	.byte	0x28, 0x28, 0x75, 0x69, 0x6e, 0x74, 0x33, 0x32, 0x5f, 0x74, 0x28, 0x74, 0x68, 0x72, 0x65, 0x61
        /*009d*/ 	.byte	0x64, 0x49, 0x64, 0x78, 0x2e, 0x78, 0x29, 0x20, 0x2f, 0x20, 0x33, 0x32, 0x29, 0x20, 0x25, 0x20
        /*00ad*/ 	.byte	0x34, 0x29, 0x20, 0x3d, 0x3d, 0x20, 0x28, 0x28, 0x28, 0x74, 0x6d, 0x65, 0x6d, 0x5f, 0x61, 0x64
        /*00bd*/ 	.byte	0x64, 0x72, 0x20, 0x3e, 0x3e, 0x20, 0x31, 0x36, 0x29, 0x20, 0x2f, 0x20, 0x33, 0x32, 0x29, 0x20
        /*00cd*/ 	.byte	0x25, 0x20, 0x34, 0x29, 0x00
	.type		__unnamed_1,@object
	.size		__unnamed_1,(__unnamed_2 - __unnamed_1)
__unnamed_1:
        /*00d2*/ 	.byte	0x61, 0x75, 0x74, 0x6f, 0x20, 0x63, 0x75, 0x74, 0x65, 0x3a, 0x3a, 0x61, 0x73, 0x5f, 0x70, 0x6f
        /* <DEDUP_REMOVED lines=23> */
        /*0252*/ 	.byte	0x3c, 0x32, 0x30, 0x34, 0x38, 0x3e, 0x3e, 0x3e, 0x3e, 0x5d, 0x00
	.type		__unnamed_2,@object
	.size		__unnamed_2,(.L_2 - __unnamed_2)
__unnamed_2:
        /* <DEDUP_REMOVED lines=45> */
        /*052d*/ 	.byte	0x3e, 0x3e, 0x3e, 0x5d, 0x00
.L_2:


//--------------------- .nv.shared._ZN7cutlass13device_kernelINS_4gemm6kernel13GemmUniversalIN4cute5tupleIJiiiiEEENS1_10collective13CollectiveMmaINS1_35MainloopSm100TmaUmmaWarpSpecializedILi4ELi2ELi4ENS5_IJNS4_1CILi4EEENSA_ILi1EEESC_EEEEENS5_IJNSA_ILi64EEENSA_ILi256EEENSA_ILi32EEEEEEfNS5_IJlSC_lEEEfSJ_NS4_8TiledMMAINS4_8MMA_AtomIJNS4_17SM100_MMA_TF32_SSINS_10tfloat32_tESN_fLi64ELi256ELNS4_4UMMA5MajorE0ELSP_0ELNSO_7ScaleInE0ELSQ_0EEEEEENS4_6LayoutINS5_IJSC_SC_SC_EEENS5_IJNSA_ILi0EEESV_SV_EEEEENS5_IJNS4_10UnderscoreESY_SY_EEEEENS4_13SM90_TMA_LOADENS4_14ComposedLayoutINS4_7SwizzleILi3ELi4ELi3EEENS4_18smem_ptr_flag_bitsILi32EEENST_INS5_IJNSA_ILi8EEESH_EEENS5_IJSH_SC_EEEEEEEvNS4_8identityENS4_23SM90_TMA_LOAD_MULTICASTES1B_vS1C_EENS_8epilogue10collective18CollectiveEpilogueINS1F_23Sm100TmaWarpSpecializedILi4ELi2ELi16ELb1ELb0EEEJSI_NS5_IJNST_ISF_SC_EENST_ISH_SC_EEEEEfSJ_fSJ_NS1F_6fusion15FusionCallbacksIS1J_NS1N_17LinearCombinationIffffLNS_15FloatRoundStyleE2EEESI_S1M_JEEENS4_5SM1004TMEM4LOAD26SM100_TMEM_LOAD_16dp128b8xES11_S1B_NS4_17SM75_U32x4_LDSM_NENS4_14SM90_TMA_STOREES1B_NS4_17SM90_U32x4_STSM_NENS4_39AutoVectorizingCopyWithAssumedAlignmentILi128EEEEEEvvEEEEvNT_6ParamsE --------------------------
	.section	.nv.shared._ZN7cutlass13device_kernelINS_4gemm6kernel13GemmUniversalIN4cute5tupleIJiiiiEEENS1_10collective13CollectiveMmaINS1_35MainloopSm100TmaUmmaWarpSpecializedILi4ELi2ELi4ENS5_IJNS4_1CILi4EEENSA_ILi1EEESC_EEEEENS5_IJNSA_ILi64EEENSA_ILi256EEENSA_ILi32EEEEEEfNS5_IJlSC_lEEEfSJ_NS4_8TiledMMAINS4_8MMA_AtomIJNS4_17SM100_MMA_TF32_SSINS_10tfloat32_tESN_fLi64ELi256ELNS4_4UMMA5MajorE0ELSP_0ELNSO_7ScaleInE0ELSQ_0EEEEEENS4_6LayoutINS5_IJSC_SC_SC_EEENS5_IJNSA_ILi0EEESV_SV_EEEEENS5_IJNS4_10UnderscoreESY_SY_EEEEENS4_13SM90_TMA_LOADENS4_14ComposedLayoutINS4_7SwizzleILi3ELi4ELi3EEENS4_18smem_ptr_flag_bitsILi32EEENST_INS5_IJNSA_ILi8EEESH_EEENS5_IJSH_SC_EEEEEEEvNS4_8identityENS4_23SM90_TMA_LOAD_MULTICASTES1B_vS1C_EENS_8epilogue10collective18CollectiveEpilogueINS1F_23Sm100TmaWarpSpecializedILi4ELi2ELi16ELb1ELb0EEEJSI_NS5_IJNST_ISF_SC_EENST_ISH_SC_EEEEEfSJ_fSJ_NS1F_6fusion15FusionCallbacksIS1J_NS1N_17LinearCombinationIffffLNS_15FloatRoundStyleE2EEESI_S1M_JEEENS4_5SM1004TMEM4LOAD26SM100_TMEM_LOAD_16dp128b8xES11_S1B_NS4_17SM75_U32x4_LDSM_NENS4_14SM90_TMA_STOREES1B_NS4_17SM90_U32x4_STSM_NENS4_39AutoVectorizingCopyWithAssumedAlignmentILi128EEEEEEvvEEEEvNT_6ParamsE,"aw",@nobits
	.sectionflags	@""
	.align	16
	.zero		1024


//--------------------- .nv.shared.reserved.0     --------------------------
	.section	.nv.shared.reserved.0,"aw",@nobits
	.weak		__nv_reservedSMEM_offset_0_alias
	.size		__nv_reservedSMEM_offset_0_alias, 0, 64
	.other		__nv_reservedSMEM_offset_0_alias,@"STO_CUDA_RESERVED_SHARED STV_DEFAULT"
__nv_reservedSMEM_offset_0_alias:
	.zero		0
.nv.shared.reserved.0:
	.zero		64
	.weak		__nv_reservedSMEM_tcgen05_partition
	.type		__nv_reservedSMEM_tcgen05_partition,@object
	.size		__nv_reservedSMEM_tcgen05_partition,(.L_0 - __nv_reservedSMEM_tcgen05_partition)
__nv_reservedSMEM_tcgen05_partition:
	.zero		32
.L_0:


//--------------------- .nv.global                --------------------------
	.section	.nv.global,"aw",@nobits
.nv.global:
	.type		_ZN40_INTERNAL_ee88470e_4_k_cu_4c2f4d2f_322554cute1_E,@object
	.size		_ZN40_INTERNAL_ee88470e_4_k_cu_4c2f4d2f_322554cute1_E,(_ZN40_INTERNAL_ee88470e_4_k_cu_4c2f4d2f_322554cuda3std3__45__cpo6cbeginE - _ZN40_INTERNAL_ee88470e_4_k_cu_4c2f4d2f_322554cute1_E)
_ZN40_INTERNAL_ee88470e_4_k_cu_4c2f4d2f_322554cute1_E:
	.zero		1
	.type		_ZN40_INTERNAL_ee88470e_4_k_cu_4c2f4d2f_322554cuda3std3__45__cpo6cbeginE,@object
	.size		_ZN40_INTERNAL_ee88470e_4_k_cu_4c2f4d2f_322554cuda3std3__45__cpo6cbeginE,(_ZN40_INTERNAL_ee88470e_4_k_cu_4c2f4d2f_322554cuda3std3__48in_placeE - _ZN40_INTERNAL_ee88470e_4_k_cu_4c2f4d2f_322554cuda3std3__45__cpo6cbeginE)
_ZN40_INTERNAL_ee88470e_4_k_cu_4c2f4d2f_322554cuda3std3__45__cpo6cbeginE:
	.zero		1
	.type		_ZN40_INTERNAL_ee88470e_4_k_cu_4c2f4d2f_322554cuda3std3__48in_placeE,@object
	.size		_ZN40_INTERNAL_ee88470e_4_k_cu_4c2f4d2f_322554cuda3std3__48in_placeE,(_ZN40_INTERNAL_ee88470e_4_k_cu_4c2f4d2f_322554cuda3std6ranges3__45__cpo9iter_moveE - _ZN40_INTERNAL_ee88470e_4_k_cu_4c2f4d2f_322554cuda3std3__48in_placeE)
_ZN40_INTERNAL_ee88470e_4_k_cu_4c2f4d2f_322554cuda3std3__48in_placeE:
	.zero		1
	.type		_ZN40_INTERNAL_ee88470e_4_k_cu_4c2f4d2f_322554cuda3std6ranges3__45__cpo9iter_moveE,@object
	.size		_ZN40_INTERNAL_ee88470e_4_k_cu_4c2f4d2f_322554cuda3std6ranges3__45__cpo9iter_moveE,(_ZN40_INTERNAL_ee88470e_4_k_cu_4c2f4d2f_322554cuda3std3__45__cpo5beginE - _ZN40_INTERNAL_ee88470e_4_k_cu_4c2f4d2f_322554cuda3std6ranges3__45__cpo9iter_moveE)
_ZN40_INTERNAL_ee88470e_4_k_cu_4c2f4d2f_322554cuda3std6ranges3__45__cpo9iter_moveE:
	.zero		1
	.type		_ZN40_INTERNAL_ee88470e_4_k_cu_4c2f4d2f_322554cuda3std3__45__cpo5beginE,@object
	.size		_ZN40_INTERNAL_ee88470e_4_k_cu_4c2f4d2f_322554cuda3std3__45__cpo5beginE,(_ZN40_INTERNAL_ee88470e_4_k_cu_4c2f4d2f_322554cuda3std3__442_GLOBAL__N__ee88470e_4_k_cu_4c2f4d2f_322556ignoreE - _ZN40_INTERNAL_ee88470e_4_k_cu_4c2f4d2f_322554cuda3std3__45__cpo5beginE)
_ZN40_INTERNAL_ee88470e_4_k_cu_4c2f4d2f_322554cuda3std3__45__cpo5beginE:
	.zero		1
	.type		_ZN40_INTERNAL_ee88470e_4_k_cu_4c2f4d2f_322554cuda3std3__442_GLOBAL__N__ee88470e_4_k_cu_4c2f4d2f_322556ignoreE,@object
	.size		_ZN40_INTERNAL_ee88470e_4_k_cu_4c2f4d2f_322554cuda3std3__442_GLOBAL__N__ee88470e_4_k_cu_4c2f4d2f_322556ignoreE,(_ZN40_INTERNAL_ee88470e_4_k_cu_4c2f4d2f_322554cute7productE - _ZN40_INTERNAL_ee88470e_4_k_cu_4c2f4d2f_322554cuda3std3__442_GLOBAL__N__ee88470e_4_k_cu_4c2f4d2f_322556ignoreE)
_ZN40_INTERNAL_ee88470e_4_k_cu_4c2f4d2f_322554cuda3std3__442_GLOBAL__N__ee88470e_4_k_cu_4c2f4d2f_322556ignoreE:
	.zero		1
	.type		_ZN40_INTERNAL_ee88470e_4_k_cu_4c2f4d2f_322554cute7productE,@object
	.size		_ZN40_INTERNAL_ee88470e_4_k_cu_4c2f4d2f_322554cute7productE,(_ZN40_INTERNAL_ee88470e_4_k_cu_4c2f4d2f_322554cuda3std3__45__cpo3endE - _ZN40_INTERNAL_ee88470e_4_k_cu_4c2f4d2f_322554cute7productE)
_ZN40_INTERNAL_ee88470e_4_k_cu_4c2f4d2f_322554cute7productE:
	.zero		1
	.type		_ZN40_INTERNAL_ee88470e_4_k_cu_4c2f4d2f_322554cuda3std3__45__cpo3endE,@object
	.size		_ZN40_INTERNAL_ee88470e_4_k_cu_4c2f4d2f_322554cuda3std3__45__cpo3endE,(_ZN40_INTERNAL_ee88470e_4_k_cu_4c2f4d2f_322554cuda3std3__419piecewise_constructE - _ZN40_INTERNAL_ee88470e_4_k_cu_4c2f4d2f_322554cuda3std3__45__cpo3endE)
_ZN40_INTERNAL_ee88470e_4_k_cu_4c2f4d2f_322554cuda3std3__45__cpo3endE:
	.zero		1
	.type		_ZN40_INTERNAL_ee88470e_4_k_cu_4c2f4d2f_322554cuda3std3__419piecewise_constructE,@object
	.size		_ZN40_INTERNAL_ee88470e_4_k_cu_4c2f4d2f_322554cuda3std3__419piecewise_constructE,(_ZN40_INTERNAL_ee88470e_4_k_cu_4c2f4d2f_322554cuda3std3__45__cpo4cendE - _ZN40_INTERNAL_ee88470e_4_k_cu_4c2f4d2f_322554cuda3std3__419piecewise_constructE)
_ZN40_INTERNAL_ee88470e_4_k_cu_4c2f4d2f_322554cuda3std3__419piecewise_constructE:
	.zero		1
	.type		_ZN40_INTERNAL_ee88470e_4_k_cu_4c2f4d2f_322554cuda3std3__45__cpo4cendE,@object
	.size		_ZN40_INTERNAL_ee88470e_4_k_cu_4c2f4d2f_322554cuda3std3__45__cpo4cendE,(_ZN40_INTERNAL_ee88470e_4_k_cu_4c2f4d2f_322554cuda3std6ranges3__45__cpo4swapE - _ZN40_INTERNAL_ee88470e_4_k_cu_4c2f4d2f_322554cuda3std3__45__cpo4cendE)
_ZN40_INTERNAL_ee88470e_4_k_cu_4c2f4d2f_322554cuda3std3__45__cpo4cendE:
	.zero		1
	.type		_ZN40_INTERNAL_ee88470e_4_k_cu_4c2f4d2f_322554cuda3std6ranges3__45__cpo4swapE,@object
	.size		_ZN40_INTERNAL_ee88470e_4_k_cu_4c2f4d2f_322554cuda3std6ranges3__45__cpo4swapE,(.L_10 - _ZN40_INTERNAL_ee88470e_4_k_cu_4c2f4d2f_322554cuda3std6ranges3__45__cpo4swapE)
_ZN40_INTERNAL_ee88470e_4_k_cu_4c2f4d2f_322554cuda3std6ranges3__45__cpo4swapE:
	.zero		1
.L_10:


//--------------------- .nv.constant0._ZN7cutlass13device_kernelINS_4gemm6kernel13GemmUniversalIN4cute5tupleIJiiiiEEENS1_10collective13CollectiveMmaINS1_35MainloopSm100TmaUmmaWarpSpecializedILi4ELi2ELi4ENS5_IJNS4_1CILi4EEENSA_ILi1EEESC_EEEEENS5_IJNSA_ILi64EEENSA_ILi256EEENSA_ILi32EEEEEEfNS5_IJlSC_lEEEfSJ_NS4_8TiledMMAINS4_8MMA_AtomIJNS4_17SM100_MMA_TF32_SSINS_10tfloat32_tESN_fLi64ELi256ELNS4_4UMMA5MajorE0ELSP_0ELNSO_7ScaleInE0ELSQ_0EEEEEENS4_6LayoutINS5_IJSC_SC_SC_EEENS5_IJNSA_ILi0EEESV_SV_EEEEENS5_IJNS4_10UnderscoreESY_SY_EEEEENS4_13SM90_TMA_LOADENS4_14ComposedLayoutINS4_7SwizzleILi3ELi4ELi3EEENS4_18smem_ptr_flag_bitsILi32EEENST_INS5_IJNSA_ILi8EEESH_EEENS5_IJSH_SC_EEEEEEEvNS4_8identityENS4_23SM90_TMA_LOAD_MULTICASTES1B_vS1C_EENS_8epilogue10collective18CollectiveEpilogueINS1F_23Sm100TmaWarpSpecializedILi4ELi2ELi16ELb1ELb0EEEJSI_NS5_IJNST_ISF_SC_EENST_ISH_SC_EEEEEfSJ_fSJ_NS1F_6fusion15FusionCallbacksIS1J_NS1N_17LinearCombinationIffffLNS_15FloatRoundStyleE2EEESI_S1M_JEEENS4_5SM1004TMEM4LOAD26SM100_TMEM_LOAD_16dp128b8xES11_S1B_NS4_17SM75_U32x4_LDSM_NENS4_14SM90_TMA_STOREES1B_NS4_17SM90_U32x4_STSM_NENS4_39AutoVectorizingCopyWithAssumedAlignmentILi128EEEEEEvvEEEEvNT_6ParamsE --------------------------
	.section	.nv.constant0._ZN7cutlass13device_kernelINS_4gemm6kernel13GemmUniversalIN4cute5tupleIJiiiiEEENS1_10collective13CollectiveMmaINS1_35MainloopSm100TmaUmmaWarpSpecializedILi4ELi2ELi4ENS5_IJNS4_1CILi4EEENSA_ILi1EEESC_EEEEENS5_IJNSA_ILi64EEENSA_ILi256EEENSA_ILi32EEEEEEfNS5_IJlSC_lEEEfSJ_NS4_8TiledMMAINS4_8MMA_AtomIJNS4_17SM100_MMA_TF32_SSINS_10tfloat32_tESN_fLi64ELi256ELNS4_4UMMA5MajorE0ELSP_0ELNSO_7ScaleInE0ELSQ_0EEEEEENS4_6LayoutINS5_IJSC_SC_SC_EEENS5_IJNSA_ILi0EEESV_SV_EEEEENS5_IJNS4_10UnderscoreESY_SY_EEEEENS4_13SM90_TMA_LOADENS4_14ComposedLayoutINS4_7SwizzleILi3ELi4ELi3EEENS4_18smem_ptr_flag_bitsILi32EEENST_INS5_IJNSA_ILi8EEESH_EEENS5_IJSH_SC_EEEEEEEvNS4_8identityENS4_23SM90_TMA_LOAD_MULTICASTES1B_vS1C_EENS_8epilogue10collective18CollectiveEpilogueINS1F_23Sm100TmaWarpSpecializedILi4ELi2ELi16ELb1ELb0EEEJSI_NS5_IJNST_ISF_SC_EENST_ISH_SC_EEEEEfSJ_fSJ_NS1F_6fusion15FusionCallbacksIS1J_NS1N_17LinearCombinationIffffLNS_15FloatRoundStyleE2EEESI_S1M_JEEENS4_5SM1004TMEM4LOAD26SM100_TMEM_LOAD_16dp128b8xES11_S1B_NS4_17SM75_U32x4_LDSM_NENS4_14SM90_TMA_STOREES1B_NS4_17SM90_U32x4_STSM_NENS4_39AutoVectorizingCopyWithAssumedAlignmentILi128EEEEEEvvEEEEvNT_6ParamsE,"a",@progbits
	.sectionflags	@""
	.align	4
.nv.constant0._ZN7cutlass13device_kernelINS_4gemm6kernel13GemmUniversalIN4cute5tupleIJiiiiEEENS1_10collective13CollectiveMmaINS1_35MainloopSm100TmaUmmaWarpSpecializedILi4ELi2ELi4ENS5_IJNS4_1CILi4EEENSA_ILi1EEESC_EEEEENS5_IJNSA_ILi64EEENSA_ILi256EEENSA_ILi32EEEEEEfNS5_IJlSC_lEEEfSJ_NS4_8TiledMMAINS4_8MMA_AtomIJNS4_17SM100_MMA_TF32_SSINS_10tfloat32_tESN_fLi64ELi256ELNS4_4UMMA5MajorE0ELSP_0ELNSO_7ScaleInE0ELSQ_0EEEEEENS4_6LayoutINS5_IJSC_SC_SC_EEENS5_IJNSA_ILi0EEESV_SV_EEEEENS5_IJNS4_10UnderscoreESY_SY_EEEEENS4_13SM90_TMA_LOADENS4_14ComposedLayoutINS4_7SwizzleILi3ELi4ELi3EEENS4_18smem_ptr_flag_bitsILi32EEENST_INS5_IJNSA_ILi8EEESH_EEENS5_IJSH_SC_EEEEEEEvNS4_8identityENS4_23SM90_TMA_LOAD_MULTICASTES1B_vS1C_EENS_8epilogue10collective18CollectiveEpilogueINS1F_23Sm100TmaWarpSpecializedILi4ELi2ELi16ELb1ELb0EEEJSI_NS5_IJNST_ISF_SC_EENST_ISH_SC_EEEEEfSJ_fSJ_NS1F_6fusion15FusionCallbacksIS1J_NS1N_17LinearCombinationIffffLNS_15FloatRoundStyleE2EEESI_S1M_JEEENS4_5SM1004TMEM4LOAD26SM100_TMEM_LOAD_16dp128b8xES11_S1B_NS4_17SM75_U32x4_LDSM_NENS4_14SM90_TMA_STOREES1B_NS4_17SM90_U32x4_STSM_NENS4_39AutoVectorizingCopyWithAssumedAlignmentILi128EEEEEEvvEEEEvNT_6ParamsE:
	.zero		2944


//--------------------- SYMBOLS --------------------------

	.type		.nv.reservedSmem.offset0,@object
	.size		.nv.reservedSmem.offset0,0x4
	.type		.nv.reservedSmem.cap,@object
	.size		.nv.reservedSmem.cap,0x4
	.type		__assertfail,@function
